	.headerflags	@"EF_CUDA_TEXMODE_UNIFIED EF_CUDA_64BIT_ADDRESS EF_CUDA_ACCELERATORS EF_CUDA_SM90 EF_CUDA_VIRTUAL_SM(EF_CUDA_SM90)"
	.elftype	@"ET_EXEC"


//--------------------- .nv.info                  --------------------------
	.section	.nv.info,"",@"SHT_CUDA_INFO"
	.align	4


	//----- nvinfo : EIATTR_REGCOUNT
	.align		4
        /*0000*/ 	.byte	0x04, 0x2f
        /*0002*/ 	.short	(.L_1 - .L_0)
	.align		4
.L_0:
        /*0004*/ 	.word	index@(matmul_kernel_profile)
        /*0008*/ 	.word	0x000000c2


	//----- nvinfo : EIATTR_MIN_STACK_SIZE
	.align		4
.L_1:
        /*000c*/ 	.byte	0x04, 0x12
        /*000e*/ 	.short	(.L_3 - .L_2)
	.align		4
.L_2:
        /*0010*/ 	.word	index@(matmul_kernel_profile)
        /*0014*/ 	.word	0x00000000


	//----- nvinfo : EIATTR_FRAME_SIZE
	.align		4
.L_3:
        /*0018*/ 	.byte	0x04, 0x11
        /*001a*/ 	.short	(.L_5 - .L_4)
	.align		4
.L_4:
        /*001c*/ 	.word	index@(matmul_kernel_profile)
        /*0020*/ 	.word	0x00000000


	//----- nvinfo : EIATTR_MIN_STACK_SIZE
	.align		4
.L_5:
        /*0024*/ 	.byte	0x04, 0x12
        /*0026*/ 	.short	(.L_7 - .L_6)
	.align		4
.L_6:
        /*0028*/ 	.word	index@(matmul_kernel_profile)
        /*002c*/ 	.word	0x00000000
.L_7:


//--------------------- .nv.info.matmul_kernel_profile --------------------------
	.section	.nv.info.matmul_kernel_profile,"",@"SHT_CUDA_INFO"
	.sectionflags	@""
	.align	4


	//----- nvinfo : EIATTR_CUDA_API_VERSION
	.align		4
        /*0000*/ 	.byte	0x04, 0x37
        /*0002*/ 	.short	(.L_9 - .L_8)
.L_8:
        /*0004*/ 	.word	0x0000007c


	//----- nvinfo : EIATTR_KPARAM_INFO
	.align		4
.L_9:
        /*0008*/ 	.byte	0x04, 0x17
        /*000a*/ 	.short	(.L_11 - .L_10)
.L_10:
        /*000c*/ 	.word	0x00000000
        /*0010*/ 	.short	0x0009
        /*0012*/ 	.short	0x0030
        /*0014*/ 	.byte	0x00, 0xf0, 0x21, 0x00


	//----- nvinfo : EIATTR_KPARAM_INFO
	.align		4
.L_11:
        /*0018*/ 	.byte	0x04, 0x17
        /*001a*/ 	.short	(.L_13 - .L_12)
.L_12:
        /*001c*/ 	.word	0x00000000
        /*0020*/ 	.short	0x0008
        /*0022*/ 	.short	0x002c
        /*0024*/ 	.byte	0x00, 0xf0, 0x11, 0x00


	//----- nvinfo : EIATTR_KPARAM_INFO
	.align		4
.L_13:
        /*0028*/ 	.byte	0x04, 0x17
        /*002a*/ 	.short	(.L_15 - .L_14)
.L_14:
        /*002c*/ 	.word	0x00000000
        /*0030*/ 	.short	0x0007
        /*0032*/ 	.short	0x0028
        /*0034*/ 	.byte	0x00, 0xf0, 0x11, 0x00


	//----- nvinfo : EIATTR_KPARAM_INFO
	.align		4
.L_15:
        /*0038*/ 	.byte	0x04, 0x17
        /*003a*/ 	.short	(.L_17 - .L_16)
.L_16:
        /*003c*/ 	.word	0x00000000
        /*0040*/ 	.short	0x0006
        /*0042*/ 	.short	0x0024
        /*0044*/ 	.byte	0x00, 0xf0, 0x11, 0x00


	//----- nvinfo : EIATTR_KPARAM_INFO
	.align		4
.L_17:
        /*0048*/ 	.byte	0x04, 0x17
        /*004a*/ 	.short	(.L_19 - .L_18)
.L_18:
        /*004c*/ 	.word	0x00000000
        /*0050*/ 	.short	0x0005
        /*0052*/ 	.short	0x0020
        /*0054*/ 	.byte	0x00, 0xf0, 0x11, 0x00


	//----- nvinfo : EIATTR_KPARAM_INFO
	.align		4
.L_19:
        /*0058*/ 	.byte	0x04, 0x17
        /*005a*/ 	.short	(.L_21 - .L_20)
.L_20:
        /*005c*/ 	.word	0x00000000
        /*0060*/ 	.short	0x0004
        /*0062*/ 	.short	0x001c
        /*0064*/ 	.byte	0x00, 0xf0, 0x11, 0x00


	//----- nvinfo : EIATTR_KPARAM_INFO
	.align		4
.L_21:
        /*0068*/ 	.byte	0x04, 0x17
        /*006a*/ 	.short	(.L_23 - .L_22)
.L_22:
        /*006c*/ 	.word	0x00000000
        /*0070*/ 	.short	0x0003
        /*0072*/ 	.short	0x0018
        /*0074*/ 	.byte	0x00, 0xf0, 0x11, 0x00


	//----- nvinfo : EIATTR_KPARAM_INFO
	.align		4
.L_23:
        /*0078*/ 	.byte	0x04, 0x17
        /*007a*/ 	.short	(.L_25 - .L_24)
.L_24:
        /*007c*/ 	.word	0x00000000
        /*0080*/ 	.short	0x0002
        /*0082*/ 	.short	0x0010
        /*0084*/ 	.byte	0x00, 0xf0, 0x21, 0x00


	//----- nvinfo : EIATTR_KPARAM_INFO
	.align		4
.L_25:
        /*0088*/ 	.byte	0x04, 0x17
        /*008a*/ 	.short	(.L_27 - .L_26)
.L_26:
        /*008c*/ 	.word	0x00000000
        /*0090*/ 	.short	0x0001
        /*0092*/ 	.short	0x0008
        /*0094*/ 	.byte	0x00, 0xf0, 0x21, 0x00


	//----- nvinfo : EIATTR_KPARAM_INFO
	.align		4
.L_27:
        /*0098*/ 	.byte	0x04, 0x17
        /*009a*/ 	.short	(.L_29 - .L_28)
.L_28:
        /*009c*/ 	.word	0x00000000
        /*00a0*/ 	.short	0x0000
        /*00a2*/ 	.short	0x0000
        /*00a4*/ 	.byte	0x00, 0xf0, 0x21, 0x00


	//----- nvinfo : EIATTR_SPARSE_MMA_MASK
	.align		4
.L_29:
        /*00a8*/ 	.byte	0x03, 0x50
        /*00aa*/ 	.short	0x0000


	//----- nvinfo : EIATTR_MAXREG_COUNT
	.align		4
        /*00ac*/ 	.byte	0x03, 0x1b
        /*00ae*/ 	.short	0x00ff


	//----- nvinfo : EIATTR_COOP_GROUP_MASK_REGIDS
	.align		4
        /*00b0*/ 	.byte	0x04, 0x29
        /*00b2*/ 	.short	(.L_31 - .L_30)


	//   ....[0]....
.L_30:
        /*00b4*/ 	.word	0xffffffff


	//----- nvinfo : EIATTR_COOP_GROUP_INSTR_OFFSETS
	.align		4
.L_31:
        /*00b8*/ 	.byte	0x04, 0x28
        /*00ba*/ 	.short	(.L_33 - .L_32)


	//   ....[0]....
.L_32:
        /*00bc*/ 	.word	0x00001b20


	//----- nvinfo : EIATTR_EXIT_INSTR_OFFSETS
	.align		4
.L_33:
        /*00c0*/ 	.byte	0x04, 0x1c
        /*00c2*/ 	.short	(.L_35 - .L_34)


	//   ....[0]....
.L_34:
        /*00c4*/ 	.word	0x000032e0


	//   ....[1]....
        /*00c8*/ 	.word	0x00003f00


	//----- nvinfo : EIATTR_REQNTID
	.align		4
.L_35:
        /*00cc*/ 	.byte	0x04, 0x10
        /*00ce*/ 	.short	(.L_37 - .L_36)
.L_36:
        /*00d0*/ 	.word	0x00000100
        /*00d4*/ 	.word	0x00000001
        /*00d8*/ 	.word	0x00000001


	//----- nvinfo : EIATTR_CBANK_PARAM_SIZE
	.align		4
.L_37:
        /*00dc*/ 	.byte	0x03, 0x19
        /*00de*/ 	.short	0x0038


	//----- nvinfo : EIATTR_PARAM_CBANK
	.align		4
        /*00e0*/ 	.byte	0x04, 0x0a
        /*00e2*/ 	.short	(.L_39 - .L_38)
	.align		4
.L_38:
        /*00e4*/ 	.word	index@(.nv.constant0.matmul_kernel_profile)
        /*00e8*/ 	.short	0x0210
        /*00ea*/ 	.short	0x0038


	//----- nvinfo : EIATTR_SW_WAR
	.align		4
.L_39:
        /*00ec*/ 	.byte	0x04, 0x36
        /*00ee*/ 	.short	(.L_41 - .L_40)
.L_40:
        /*00f0*/ 	.word	0x00000008
.L_41:


//--------------------- .nv.callgraph             --------------------------
	.section	.nv.callgraph,"",@"SHT_CUDA_CALLGRAPH"
	.align	4
	.sectionentsize	8
	.align		4
        /*0000*/ 	.word	0x00000000
	.align		4
        /*0004*/ 	.word	0xffffffff
	.align		4
        /*0008*/ 	.word	0x00000000
	.align		4
        /*000c*/ 	.word	0xfffffffe
	.align		4
        /*0010*/ 	.word	0x00000000
	.align		4
        /*0014*/ 	.word	0xfffffffd
	.align		4
        /*0018*/ 	.word	0x00000000
	.align		4
        /*001c*/ 	.word	0xfffffffc


//--------------------- .text.matmul_kernel_profile --------------------------
	.section	.text.matmul_kernel_profile,"ax",@progbits
	.sectionflags	@"SHF_BARRIERS=1"
	.align	128
        .global         matmul_kernel_profile
        .type           matmul_kernel_profile,@function
        .size           matmul_kernel_profile,(.L_x_4 - matmul_kernel_profile)
        .other          matmul_kernel_profile,@"STO_CUDA_ENTRY STV_DEFAULT"
matmul_kernel_profile:
.text.matmul_kernel_profile:
[----:B------:R-:W1:Y:S02]  /*0000*/  LDC R1, c[0x0][0x28] ;  /* 0x00000a00ff017b82 */ /* 0x000e640000000800 */
[----:B------:R-:W2:Y:S01]  /*0010*/  LDC.64 R8, c[0x0][0x228] ;  /* 0x00008a00ff087b82 */ /* 0x000ea20000000a00 */
[----:B------:R-:W3:Y:S01]  /*0020*/  S2R R0, SR_CTAID.X ;  /* 0x0000000000007919 */ /* 0x000ee20000002500 */
[----:B--2---:R-:W-:-:S05]  /*0030*/  VIADD R2, R8, 0x7f ;  /* 0x0000007f08027836 */ /* 0x004fca0000000000 */
[----:B------:R-:W-:-:S04]  /*0040*/  SHF.R.S32.HI R3, RZ, 0x1f, R2 ;  /* 0x0000001fff037819 */ /* 0x000fc80000011402 */
[----:B---3--:R-:W-:-:S07]  /*0050*/  LEA.HI R4, R3, R2, RZ, 0x7 ;  /* 0x0000000203047211 */ /* 0x008fce00078f38ff */
[----:B------:R-:W-:-:S07]  /*0060*/  CS2R.32 R11, SR_CLOCKLO ;  /* 0x00000000000b7805 */ /* 0x000fce0000005000 */
[----:B------:R-:W-:Y:S01]  /*0070*/  VIADD R2, R9, 0xff ;  /* 0x000000ff09027836 */ /* 0x000fe20000000000 */
[----:B------:R-:W-:Y:S01]  /*0080*/  IABS R12, R0 ;  /* 0x00000000000c7213 */ /* 0x000fe20000000000 */
[----:B------:R-:W-:Y:S01]  /*0090*/  ULDC UR5, c[0x0][0x238] ;  /* 0x00008e0000057ab9 */ /* 0x000fe20000000800 */
[----:B------:R-:W-:Y:S01]  /*00a0*/  IABS R17, R9 ;  /* 0x0000000900117213 */ /* 0x000fe20000000000 */
[----:B------:R-:W-:Y:S01]  /*00b0*/  ULDC.64 UR8, c[0x0][0x218] ;  /* 0x0000860000087ab9 */ /* 0x000fe20000000a00 */
[----:B------:R-:W-:Y:S01]  /*00c0*/  SHF.R.S32.HI R3, RZ, 0x1f, R2 ;  /* 0x0000001fff037819 */ /* 0x000fe20000011402 */
[----:B------:R-:W-:Y:S01]  /*00d0*/  ULDC UR4, c[0x0][0x234] ;  /* 0x00008d0000047ab9 */ /* 0x000fe20000000800 */
[----:B------:R-:W-:Y:S02]  /*00e0*/  ULDC.64 UR6, c[0x0][0x210] ;  /* 0x0000840000067ab9 */ /* 0x000fe40000000a00 */
[----:B------:R-:W-:-:S04]  /*00f0*/  LEA.HI R3, R3, R2, RZ, 0x8 ;  /* 0x0000000203037211 */ /* 0x000fc800078f40ff */
[----:B------:R-:W-:-:S05]  /*0100*/  SHF.R.S32.HI R3, RZ, 0x8, R3 ;  /* 0x00000008ff037819 */ /* 0x000fca0000011403 */
[----:B------:R-:W-:-:S05]  /*0110*/  IMAD.SHL.U32 R5, R3, 0x8, RZ ;  /* 0x0000000803057824 */ /* 0x000fca00078e00ff */
[-C--:B------:R-:W-:Y:S02]  /*0120*/  IABS R7, R5.reuse ;  /* 0x0000000500077213 */ /* 0x080fe40000000000 */
[----:B------:R-:W-:Y:S02]  /*0130*/  IABS R14, R5 ;  /* 0x00000005000e7213 */ /* 0x000fe40000000000 */
[----:B------:R-:W2:Y:S08]  /*0140*/  I2F.RP R6, R7 ;  /* 0x0000000700067306 */ /* 0x000eb00000209400 */
[----:B--2---:R-:W2:Y:S02]  /*0150*/  MUFU.RCP R6, R6 ;  /* 0x0000000600067308 */ /* 0x004ea40000001000 */
[----:B--2---:R-:W-:-:S02]  /*0160*/  VIADD R2, R6, 0xffffffe ;  /* 0x0ffffffe06027836 */ /* 0x004fc40000000000 */
[----:B------:R-:W-:Y:S01]  /*0170*/  IMAD.MOV R6, RZ, RZ, -R14 ;  /* 0x000000ffff067224 */ /* 0x000fe200078e0a0e */
[----:B------:R-:W-:-:S03]  /*0180*/  IABS R14, R8 ;  /* 0x00000008000e7213 */ /* 0x000fc60000000000 */
[----:B------:R2:W3:Y:S02]  /*0190*/  F2I.FTZ.U32.TRUNC.NTZ R3, R2 ;  /* 0x0000000200037305 */ /* 0x0004e4000021f000 */
[----:B--2---:R-:W-:Y:S02]  /*01a0*/  IMAD.MOV.U32 R2, RZ, RZ, RZ ;  /* 0x000000ffff027224 */ /* 0x004fe400078e00ff */
[----:B---3--:R-:W-:-:S04]  /*01b0*/  IMAD.MOV R10, RZ, RZ, -R3 ;  /* 0x000000ffff0a7224 */ /* 0x008fc800078e0a03 */
[----:B------:R-:W-:Y:S02]  /*01c0*/  IMAD R13, R10, R7, RZ ;  /* 0x000000070a0d7224 */ /* 0x000fe400078e02ff */
[----:B------:R-:W-:Y:S02]  /*01d0*/  IMAD.MOV.U32 R10, RZ, RZ, R12 ;  /* 0x000000ffff0a7224 */ /* 0x000fe400078e000c */
[----:B------:R-:W-:-:S06]  /*01e0*/  IMAD.HI.U32 R3, R3, R13, R2 ;  /* 0x0000000d03037227 */ /* 0x000fcc00078e0002 */
[----:B------:R-:W-:-:S04]  /*01f0*/  IMAD.HI.U32 R3, R3, R10, RZ ;  /* 0x0000000a03037227 */ /* 0x000fc800078e00ff */
[----:B------:R-:W-:Y:S02]  /*0200*/  IMAD R2, R3, R6, R10 ;  /* 0x0000000603027224 */ /* 0x000fe400078e020a */
[----:B------:R-:W2:Y:S03]  /*0210*/  I2F.RP R10, R17 ;  /* 0x00000011000a7306 */ /* 0x000ea60000209400 */
[----:B------:R-:W-:-:S05]  /*0220*/  ISETP.GT.U32.AND P1, PT, R7, R2, PT ;  /* 0x000000020700720c */ /* 0x000fca0003f24070 */
[----:B--2---:R-:W-:Y:S08]  /*0230*/  MUFU.RCP R10, R10 ;  /* 0x0000000a000a7308 */ /* 0x004ff00000001000 */
[----:B------:R-:W-:Y:S02]  /*0240*/  @!P1 IMAD.IADD R2, R2, 0x1, -R7 ;  /* 0x0000000102029824 */ /* 0x000fe400078e0a07 */
[----:B------:R-:W-:Y:S01]  /*0250*/  @!P1 VIADD R3, R3, 0x1 ;  /* 0x0000000103039836 */ /* 0x000fe20000000000 */
[----:B------:R-:W-:-:S02]  /*0260*/  ISETP.NE.AND P1, PT, R5, RZ, PT ;  /* 0x000000ff0500720c */ /* 0x000fc40003f25270 */
[----:B------:R-:W-:Y:S02]  /*0270*/  ISETP.GE.U32.AND P0, PT, R2, R7, PT ;  /* 0x000000070200720c */ /* 0x000fe40003f06070 */
[----:B------:R-:W-:-:S04]  /*0280*/  LOP3.LUT R2, R0, R5, RZ, 0x3c, !PT ;  /* 0x0000000500027212 */ /* 0x000fc800078e3cff */
[----:B------:R-:W-:-:S07]  /*0290*/  ISETP.GE.AND P2, PT, R2, RZ, PT ;  /* 0x000000ff0200720c */ /* 0x000fce0003f46270 */
[----:B------:R-:W-:-:S04]  /*02a0*/  @P0 VIADD R3, R3, 0x1 ;  /* 0x0000000103030836 */ /* 0x000fc80000000000 */
[----:B------:R-:W-:-:S04]  /*02b0*/  IMAD.MOV.U32 R2, RZ, RZ, R3 ;  /* 0x000000ffff027224 */ /* 0x000fc800078e0003 */
[----:B------:R-:W-:Y:S01]  /*02c0*/  @!P2 IMAD.MOV R2, RZ, RZ, -R2 ;  /* 0x000000ffff02a224 */ /* 0x000fe200078e0a02 */
[----:B------:R-:W-:-:S05]  /*02d0*/  @!P1 LOP3.LUT R2, RZ, R5, RZ, 0x33, !PT ;  /* 0x00000005ff029212 */ /* 0x000fca00078e33ff */
[----:B------:R-:W-:Y:S02]  /*02e0*/  IMAD.SHL.U32 R12, R2, 0x8, RZ ;  /* 0x00000008020c7824 */ /* 0x000fe400078e00ff */
[----:B------:R-:W-:-:S03]  /*02f0*/  IMAD.MOV R2, RZ, RZ, -R2 ;  /* 0x000000ffff027224 */ /* 0x000fc600078e0a02 */
[----:B------:R-:W-:Y:S01]  /*0300*/  LEA.HI.SX32 R4, R4, -R12, 0x19 ;  /* 0x8000000c04047211 */ /* 0x000fe200078fcaff */
[----:B------:R-:W-:Y:S02]  /*0310*/  IMAD R15, R5, R2, R0 ;  /* 0x00000002050f7224 */ /* 0x000fe400078e0200 */
[----:B------:R-:W-:Y:S01]  /*0320*/  IMAD.MOV.U32 R2, RZ, RZ, RZ ;  /* 0x000000ffff027224 */ /* 0x000fe200078e00ff */
[----:B------:R-:W-:-:S04]  /*0330*/  VIMNMX R16, R4, 0x8, PT ;  /* 0x0000000804107848 */ /* 0x000fc80003fe0100 */
[----:B------:R-:W-:-:S04]  /*0340*/  IABS R7, R16 ;  /* 0x0000001000077213 */ /* 0x000fc80000000000 */
[----:B------:R-:W2:Y:S08]  /*0350*/  I2F.RP R4, R7 ;  /* 0x0000000700047306 */ /* 0x000eb00000209400 */
[----:B--2---:R-:W2:Y:S02]  /*0360*/  MUFU.RCP R4, R4 ;  /* 0x0000000400047308 */ /* 0x004ea40000001000 */
[----:B--2---:R-:W-:Y:S01]  /*0370*/  VIADD R3, R4, 0xffffffe ;  /* 0x0ffffffe04037836 */ /* 0x004fe20000000000 */
[----:B------:R-:W-:-:S05]  /*0380*/  IABS R4, R15 ;  /* 0x0000000f00047213 */ /* 0x000fca0000000000 */
[----:B------:R-:W2:Y:S02]  /*0390*/  F2I.FTZ.U32.TRUNC.NTZ R3, R3 ;  /* 0x0000000300037305 */ /* 0x000ea4000021f000 */
[----:B--2---:R-:W-:-:S04]  /*03a0*/  IMAD.MOV R6, RZ, RZ, -R3 ;  /* 0x000000ffff067224 */ /* 0x004fc800078e0a03 */
[----:B------:R-:W-:Y:S01]  /*03b0*/  IMAD R5, R6, R7, RZ ;  /* 0x0000000706057224 */ /* 0x000fe200078e02ff */
[----:B------:R-:W-:-:S03]  /*03c0*/  IABS R6, R16 ;  /* 0x0000001000067213 */ /* 0x000fc60000000000 */
[----:B------:R-:W-:-:S04]  /*03d0*/  IMAD.HI.U32 R2, R3, R5, R2 ;  /* 0x0000000503027227 */ /* 0x000fc800078e0002 */
[----:B------:R-:W-:Y:S02]  /*03e0*/  IMAD.MOV R5, RZ, RZ, -R6 ;  /* 0x000000ffff057224 */ /* 0x000fe400078e0a06 */
[----:B------:R-:W-:Y:S02]  /*03f0*/  IMAD.HI.U32 R3, R2, R4, RZ ;  /* 0x0000000402037227 */ /* 0x000fe400078e00ff */
[----:B------:R-:W2:Y:S02]  /*0400*/  S2R R2, SR_TID.X ;  /* 0x0000000000027919 */ /* 0x000ea40000002100 */
[----:B------:R-:W-:Y:S02]  /*0410*/  IMAD R4, R3, R5, R4 ;  /* 0x0000000503047224 */ /* 0x000fe400078e0204 */
[----:B------:R-:W3:Y:S01]  /*0420*/  I2F.RP R5, R14 ;  /* 0x0000000e00057306 */ /* 0x000ee20000209400 */
[----:B------:R-:W-:Y:S02]  /*0430*/  VIADD R6, R10, 0xffffffe ;  /* 0x0ffffffe0a067836 */ /* 0x000fe40000000000 */
[----:B------:R-:W-:-:S05]  /*0440*/  ISETP.GT.U32.AND P1, PT, R7, R4, PT ;  /* 0x000000040700720c */ /* 0x000fca0003f24070 */
[----:B---3--:R-:W3:Y:S08]  /*0450*/  MUFU.RCP R5, R5 ;  /* 0x0000000500057308 */ /* 0x008ef00000001000 */
[----:B------:R-:W-:Y:S02]  /*0460*/  @!P1 IMAD.IADD R4, R4, 0x1, -R7 ;  /* 0x0000000104049824 */ /* 0x000fe400078e0a07 */
[----:B------:R-:W-:Y:S01]  /*0470*/  @!P1 VIADD R3, R3, 0x1 ;  /* 0x0000000103039836 */ /* 0x000fe20000000000 */
[----:B------:R-:W-:-:S02]  /*0480*/  ISETP.NE.AND P1, PT, R16, RZ, PT ;  /* 0x000000ff1000720c */ /* 0x000fc40003f25270 */
[----:B------:R-:W-:Y:S02]  /*0490*/  ISETP.GE.U32.AND P0, PT, R4, R7, PT ;  /* 0x000000070400720c */ /* 0x000fe40003f06070 */
[----:B------:R-:W-:Y:S01]  /*04a0*/  LOP3.LUT R4, R15, R16, RZ, 0x3c, !PT ;  /* 0x000000100f047212 */ /* 0x000fe200078e3cff */
[----:B------:R-:W4:Y:S03]  /*04b0*/  F2I.FTZ.U32.TRUNC.NTZ R7, R6 ;  /* 0x0000000600077305 */ /* 0x000f26000021f000 */
[----:B------:R-:W-:Y:S02]  /*04c0*/  ISETP.GE.AND P2, PT, R4, RZ, PT ;  /* 0x000000ff0400720c */ /* 0x000fe40003f46270 */
[----:B--2---:R-:W-:Y:S01]  /*04d0*/  SHF.R.U32.HI R25, RZ, 0x2, R2 ;  /* 0x00000002ff197819 */ /* 0x004fe20000011602 */
[----:B---3--:R-:W-:-:S03]  /*04e0*/  VIADD R4, R5, 0xffffffe ;  /* 0x0ffffffe05047836 */ /* 0x008fc60000000000 */
[----:B------:R-:W-:Y:S01]  /*04f0*/  SGXT.U32 R25, R25, 0x6 ;  /* 0x000000061919781a */ /* 0x000fe20000000000 */
[----:B------:R-:W-:Y:S01]  /*0500*/  @P0 VIADD R3, R3, 0x1 ;  /* 0x0000000103030836 */ /* 0x000fe20000000000 */
[----:B------:R2:W3:Y:S03]  /*0510*/  F2I.FTZ.U32.TRUNC.NTZ R5, R4 ;  /* 0x0000000400057305 */ /* 0x0004e6000021f000 */
[----:B------:R-:W-:Y:S02]  /*0520*/  IMAD.MOV.U32 R21, RZ, RZ, R3 ;  /* 0x000000ffff157224 */ /* 0x000fe400078e0003 */
[----:B----4-:R-:W-:Y:S02]  /*0530*/  IMAD.MOV R10, RZ, RZ, -R7 ;  /* 0x000000ffff0a7224 */ /* 0x010fe400078e0a07 */
[----:B------:R-:W-:Y:S01]  /*0540*/  @!P2 IMAD.MOV R21, RZ, RZ, -R21 ;  /* 0x000000ffff15a224 */ /* 0x000fe200078e0a15 */
[----:B------:R-:W-:Y:S01]  /*0550*/  @!P1 LOP3.LUT R21, RZ, R16, RZ, 0x33, !PT ;  /* 0x00000010ff159212 */ /* 0x000fe200078e33ff */
[----:B------:R-:W-:-:S03]  /*0560*/  IMAD R13, R10, R17, RZ ;  /* 0x000000110a0d7224 */ /* 0x000fc600078e02ff */
[--C-:B------:R-:W-:Y:S01]  /*0570*/  PRMT R24, R25, 0x6540, R21.reuse ;  /* 0x0000654019187816 */ /* 0x100fe20000000015 */
[----:B------:R-:W-:Y:S02]  /*0580*/  IMAD.MOV R3, RZ, RZ, -R21 ;  /* 0x000000ffff037224 */ /* 0x000fe400078e0a15 */
[----:B------:R-:W-:Y:S01]  /*0590*/  IMAD.SHL.U32 R6, R21, 0x100, RZ ;  /* 0x0000010015067824 */ /* 0x000fe200078e00ff */
[----:B------:R-:W-:Y:S01]  /*05a0*/  LOP3.LUT R27, R24, 0x80, RZ, 0xfc, !PT ;  /* 0x00000080181b7812 */ /* 0x000fe200078efcff */
[----:B------:R-:W-:Y:S01]  /*05b0*/  IMAD R3, R16, R3, R15 ;  /* 0x0000000310037224 */ /* 0x000fe200078e020f */
[----:B------:R-:W-:Y:S02]  /*05c0*/  IABS R16, R24 ;  /* 0x0000001800107213 */ /* 0x000fe40000000000 */
[----:B------:R-:W-:Y:S01]  /*05d0*/  LOP3.LUT R22, R6, 0x40, R25, 0xfe, !PT ;  /* 0x0000004006167812 */ /* 0x000fe200078efe19 */
[----:B------:R-:W-:Y:S01]  /*05e0*/  IMAD.MOV.U32 R6, RZ, RZ, RZ ;  /* 0x000000ffff067224 */ /* 0x000fe200078e00ff */
[----:B------:R-:W-:Y:S01]  /*05f0*/  IABS R18, R27 ;  /* 0x0000001b00127213 */ /* 0x000fe20000000000 */
[----:B------:R-:W-:Y:S01]  /*0600*/  IMAD.IADD R3, R12, 0x1, R3 ;  /* 0x000000010c037824 */ /* 0x000fe200078e0203 */
[----:B--2---:R-:W-:Y:S01]  /*0610*/  IABS R4, R22 ;  /* 0x0000001600047213 */ /* 0x004fe20000000000 */
[----:B------:R-:W-:Y:S01]  /*0620*/  IMAD.HI.U32 R6, R7, R13, R6 ;  /* 0x0000000d07067227 */ /* 0x000fe200078e0006 */
[----:B------:R-:W-:-:S03]  /*0630*/  LOP3.LUT R28, R24, 0xc0, RZ, 0xfc, !PT ;  /* 0x000000c0181c7812 */ /* 0x000fc600078efcff */
[----:B---3--:R-:W-:Y:S01]  /*0640*/  IMAD.MOV R7, RZ, RZ, -R5 ;  /* 0x000000ffff077224 */ /* 0x008fe200078e0a05 */
[----:B------:R-:W-:Y:S01]  /*0650*/  IABS R20, R28 ;  /* 0x0000001c00147213 */ /* 0x000fe20000000000 */
[----:B------:R-:W-:Y:S02]  /*0660*/  IMAD.SHL.U32 R10, R3, 0x80, RZ ;  /* 0x00000080030a7824 */ /* 0x000fe400078e00ff */
[----:B------:R-:W-:Y:S02]  /*0670*/  IMAD.MOV.U32 R13, RZ, RZ, R4 ;  /* 0x000000ffff0d7224 */ /* 0x000fe400078e0004 */
[----:B------:R-:W-:Y:S01]  /*0680*/  IMAD.MOV.U32 R4, RZ, RZ, RZ ;  /* 0x000000ffff047224 */ /* 0x000fe200078e00ff */
[----:B------:R-:W-:Y:S01]  /*0690*/  LOP3.LUT R23, R10, R25, RZ, 0xfc, !PT ;  /* 0x000000190a177212 */ /* 0x000fe200078efcff */
[----:B------:R-:W-:Y:S01]  /*06a0*/  IMAD R7, R7, R14, RZ ;  /* 0x0000000e07077224 */ /* 0x000fe200078e02ff */
[----:B------:R-:W-:Y:S01]  /*06b0*/  LOP3.LUT R26, R10, 0x40, R25, 0xfe, !PT ;  /* 0x000000400a1a7812 */ /* 0x000fe200078efe19 */
[----:B------:R-:W-:-:S03]  /*06c0*/  IMAD.HI.U32 R3, R6, R13, RZ ;  /* 0x0000000d06037227 */ /* 0x000fc600078e00ff */
[----:B------:R-:W-:Y:S01]  /*06d0*/  IABS R15, R26 ;  /* 0x0000001a000f7213 */ /* 0x000fe20000000000 */
[----:B------:R-:W-:Y:S01]  /*06e0*/  IMAD.HI.U32 R4, R5, R7, R4 ;  /* 0x0000000705047227 */ /* 0x000fe200078e0004 */
[----:B------:R-:W-:-:S03]  /*06f0*/  IABS R7, R23 ;  /* 0x0000001700077213 */ /* 0x000fc60000000000 */
[----:B------:R-:W-:Y:S02]  /*0700*/  IMAD.MOV R12, RZ, RZ, -R3 ;  /* 0x000000ffff0c7224 */ /* 0x000fe400078e0a03 */
[----:B------:R-:W-:-:S04]  /*0710*/  IMAD.HI.U32 R3, R4, R7, RZ ;  /* 0x0000000704037227 */ /* 0x000fc800078e00ff */
[----:B------:R-:W-:-:S04]  /*0720*/  IMAD.HI.U32 R4, R4, R15, RZ ;  /* 0x0000000f04047227 */ /* 0x000fc800078e00ff */
[----:B------:R-:W-:Y:S02]  /*0730*/  IMAD.MOV R3, RZ, RZ, -R3 ;  /* 0x000000ffff037224 */ /* 0x000fe400078e0a03 */
[----:B------:R-:W-:Y:S02]  /*0740*/  IMAD R13, R17, R12, R13 ;  /* 0x0000000c110d7224 */ /* 0x000fe400078e020d */
[----:B------:R-:W-:-:S03]  /*0750*/  IMAD.HI.U32 R5, R6, R18, RZ ;  /* 0x0000001206057227 */ /* 0x000fc600078e00ff */
[----:B------:R-:W-:Y:S01]  /*0760*/  ISETP.GT.U32.AND P4, PT, R17, R13, PT ;  /* 0x0000000d1100720c */ /* 0x000fe20003f84070 */
[----:B------:R-:W-:Y:S02]  /*0770*/  IMAD.MOV R12, RZ, RZ, -R4 ;  /* 0x000000ffff0c7224 */ /* 0x000fe400078e0a04 */
[----:B------:R-:W-:Y:S02]  /*0780*/  IMAD R3, R14, R3, R7 ;  /* 0x000000030e037224 */ /* 0x000fe400078e0207 */
[----:B------:R-:W-:-:S03]  /*0790*/  IMAD.HI.U32 R4, R6, R16, RZ ;  /* 0x0000001006047227 */ /* 0x000fc600078e00ff */
[C---:B------:R-:W-:Y:S01]  /*07a0*/  ISETP.GT.U32.AND P0, PT, R14.reuse, R3, PT ;  /* 0x000000030e00720c */ /* 0x040fe20003f04070 */
[----:B------:R-:W-:Y:S02]  /*07b0*/  IMAD.MOV R19, RZ, RZ, -R5 ;  /* 0x000000ffff137224 */ /* 0x000fe400078e0a05 */
[----:B------:R-:W-:Y:S02]  /*07c0*/  IMAD R5, R14, R12, R15 ;  /* 0x0000000c0e057224 */ /* 0x000fe400078e020f */
[----:B------:R-:W-:Y:S02]  /*07d0*/  IMAD.MOV R4, RZ, RZ, -R4 ;  /* 0x000000ffff047224 */ /* 0x000fe400078e0a04 */
[----:B------:R-:W-:Y:S01]  /*07e0*/  IMAD.HI.U32 R6, R6, R20, RZ ;  /* 0x0000001406067227 */ /* 0x000fe200078e00ff */
[----:B------:R-:W-:-:S03]  /*07f0*/  ISETP.GT.U32.AND P1, PT, R14, R5, PT ;  /* 0x000000050e00720c */ /* 0x000fc60003f24070 */
[C---:B------:R-:W-:Y:S02]  /*0800*/  IMAD R15, R17.reuse, R19, R18 ;  /* 0x00000013110f7224 */ /* 0x040fe400078e0212 */
[C---:B------:R-:W-:Y:S01]  /*0810*/  IMAD R12, R17.reuse, R4, R16 ;  /* 0x00000004110c7224 */ /* 0x040fe200078e0210 */
[----:B------:R-:W-:Y:S01]  /*0820*/  LOP3.LUT R4, RZ, R8, RZ, 0x33, !PT ;  /* 0x00000008ff047212 */ /* 0x000fe200078e33ff */
[----:B------:R-:W-:Y:S01]  /*0830*/  IMAD.MOV R6, RZ, RZ, -R6 ;  /* 0x000000ffff067224 */ /* 0x000fe200078e0a06 */
[----:B------:R-:W-:Y:S01]  /*0840*/  ISETP.GT.U32.AND P5, PT, R17, R15, PT ;  /* 0x0000000f1100720c */ /* 0x000fe20003fa4070 */
[----:B------:R-:W-:Y:S01]  /*0850*/  @!P0 IMAD.IADD R3, R3, 0x1, -R14 ;  /* 0x0000000103038824 */ /* 0x000fe200078e0a0e */
[C---:B------:R-:W-:Y:S01]  /*0860*/  ISETP.GT.U32.AND P3, PT, R17.reuse, R12, PT ;  /* 0x0000000c1100720c */ /* 0x040fe20003f64070 */
[----:B------:R-:W-:Y:S02]  /*0870*/  IMAD R16, R17, R6, R20 ;  /* 0x0000000611107224 */ /* 0x000fe400078e0214 */
[----:B------:R-:W-:Y:S01]  /*0880*/  @!P1 IMAD.IADD R5, R5, 0x1, -R14 ;  /* 0x0000000105059824 */ /* 0x000fe200078e0a0e */
[----:B------:R-:W-:Y:S01]  /*0890*/  ISETP.GT.U32.AND P1, PT, R14, R3, PT ;  /* 0x000000030e00720c */ /* 0x000fe20003f24070 */
[----:B------:R-:W-:Y:S01]  /*08a0*/  @!P4 IMAD.IADD R13, R13, 0x1, -R17 ;  /* 0x000000010d0dc824 */ /* 0x000fe200078e0a11 */
[----:B------:R-:W-:Y:S01]  /*08b0*/  ISETP.GT.U32.AND P2, PT, R17, R16, PT ;  /* 0x000000101100720c */ /* 0x000fe20003f44070 */
[----:B------:R-:W-:Y:S01]  /*08c0*/  IMAD.SHL.U32 R7, R2, 0x8, RZ ;  /* 0x0000000802077824 */ /* 0x000fe200078e00ff */
[----:B------:R-:W-:-:S02]  /*08d0*/  ISETP.GT.U32.AND P0, PT, R14, R5, PT ;  /* 0x000000050e00720c */ /* 0x000fc40003f04070 */
[----:B------:R-:W-:Y:S01]  /*08e0*/  ISETP.GT.U32.AND P6, PT, R17, R13, PT ;  /* 0x0000000d1100720c */ /* 0x000fe20003fc4070 */
[--C-:B------:R-:W-:Y:S01]  /*08f0*/  @!P5 IMAD.IADD R15, R15, 0x1, -R17.reuse ;  /* 0x000000010f0fd824 */ /* 0x100fe200078e0a11 */
[----:B------:R-:W-:Y:S01]  /*0900*/  ISETP.GE.AND P4, PT, R22, RZ, PT ;  /* 0x000000ff1600720c */ /* 0x000fe20003f86270 */
[--C-:B------:R-:W-:Y:S01]  /*0910*/  @!P3 IMAD.IADD R12, R12, 0x1, -R17.reuse ;  /* 0x000000010c0cb824 */ /* 0x100fe200078e0a11 */
[----:B------:R-:W-:Y:S02]  /*0920*/  LOP3.LUT R6, R7, 0xf8, RZ, 0xc0, !PT ;  /* 0x000000f807067812 */ /* 0x000fe400078ec0ff */
[----:B------:R-:W-:Y:S01]  /*0930*/  ISETP.GT.U32.AND P5, PT, R17, R15, PT ;  /* 0x0000000f1100720c */ /* 0x000fe20003fa4070 */
[--C-:B------:R-:W-:Y:S01]  /*0940*/  @!P1 IMAD.IADD R3, R3, 0x1, -R14.reuse ;  /* 0x0000000103039824 */ /* 0x100fe200078e0a0e */
[----:B------:R-:W-:Y:S01]  /*0950*/  ISETP.GT.U32.AND P3, PT, R17, R12, PT ;  /* 0x0000000c1100720c */ /* 0x000fe20003f64070 */
[--C-:B------:R-:W-:Y:S01]  /*0960*/  @!P2 IMAD.IADD R16, R16, 0x1, -R17.reuse ;  /* 0x000000011010a824 */ /* 0x100fe200078e0a11 */
[----:B------:R-:W-:Y:S01]  /*0970*/  ISETP.GE.AND P1, PT, R24, RZ, PT ;  /* 0x000000ff1800720c */ /* 0x000fe20003f26270 */
[----:B------:R-:W-:Y:S01]  /*0980*/  @!P0 IMAD.IADD R5, R5, 0x1, -R14 ;  /* 0x0000000105058824 */ /* 0x000fe200078e0a0e */
[----:B------:R-:W-:Y:S01]  /*0990*/  ISETP.GE.AND P0, PT, R27, RZ, PT ;  /* 0x000000ff1b00720c */ /* 0x000fe20003f06270 */
[----:B------:R-:W-:Y:S01]  /*09a0*/  @!P6 IMAD.IADD R13, R13, 0x1, -R17 ;  /* 0x000000010d0de824 */ /* 0x000fe200078e0a11 */
[----:B------:R-:W-:Y:S01]  /*09b0*/  ISETP.GT.U32.AND P2, PT, R17, R16, PT ;  /* 0x000000101100720c */ /* 0x000fe20003f44070 */
[----:B------:R-:W-:Y:S01]  /*09c0*/  IMAD.SHL.U32 R27, R2, 0x10, RZ ;  /* 0x00000010021b7824 */ /* 0x000fe200078e00ff */
[----:B------:R-:W-:Y:S01]  /*09d0*/  ISETP.GE.AND P6, PT, R28, RZ, PT ;  /* 0x000000ff1c00720c */ /* 0x000fe20003fc6270 */
[----:B------:R-:W-:Y:S01]  /*09e0*/  IMAD.MOV.U32 R14, RZ, RZ, R13 ;  /* 0x000000ffff0e7224 */ /* 0x000fe200078e000d */
[----:B------:R-:W-:Y:S01]  /*09f0*/  LOP3.LUT R13, RZ, R9, RZ, 0x33, !PT ;  /* 0x00000009ff0d7212 */ /* 0x000fe200078e33ff */
[--C-:B------:R-:W-:Y:S01]  /*0a00*/  @!P5 IMAD.IADD R15, R15, 0x1, -R17.reuse ;  /* 0x000000010f0fd824 */ /* 0x100fe200078e0a11 */
[----:B------:R-:W-:Y:S01]  /*0a10*/  ISETP.GE.AND P5, PT, R23, RZ, PT ;  /* 0x000000ff1700720c */ /* 0x000fe20003fa6270 */
[--C-:B------:R-:W-:Y:S01]  /*0a20*/  @!P3 IMAD.IADD R12, R12, 0x1, -R17.reuse ;  /* 0x000000010c0cb824 */ /* 0x100fe200078e0a11 */
[----:B------:R-:W-:Y:S01]  /*0a30*/  ISETP.GE.AND P3, PT, R26, RZ, PT ;  /* 0x000000ff1a00720c */ /* 0x000fe20003f66270 */
[----:B------:R-:W-:Y:S01]  /*0a40*/  @!P4 IMAD.MOV R14, RZ, RZ, -R14 ;  /* 0x000000ffff0ec224 */ /* 0x000fe200078e0a0e */
[----:B------:R-:W-:Y:S01]  /*0a50*/  ISETP.NE.AND P4, PT, R9, RZ, PT ;  /* 0x000000ff0900720c */ /* 0x000fe20003f85270 */
[----:B------:R-:W-:Y:S01]  /*0a60*/  @!P1 IMAD.MOV R12, RZ, RZ, -R12 ;  /* 0x000000ffff0c9224 */ /* 0x000fe200078e0a0c */
[----:B------:R-:W-:Y:S01]  /*0a70*/  LOP3.LUT R20, R27, 0x30, RZ, 0xc0, !PT ;  /* 0x000000301b147812 */ /* 0x000fe200078ec0ff */
[----:B------:R-:W-:Y:S01]  /*0a80*/  @!P2 IMAD.IADD R16, R16, 0x1, -R17 ;  /* 0x000000011010a824 */ /* 0x000fe200078e0a11 */
[----:B------:R-:W-:Y:S01]  /*0a90*/  PRMT R6, R6, 0x6540, R21 ;  /* 0x0000654006067816 */ /* 0x000fe20000000015 */
[----:B------:R-:W-:Y:S01]  /*0aa0*/  @!P0 IMAD.MOV R15, RZ, RZ, -R15 ;  /* 0x000000ffff0f8224 */ /* 0x000fe200078e0a0f */
[C---:B------:R-:W-:Y:S01]  /*0ab0*/  SEL R17, R13.reuse, R12, !P4 ;  /* 0x0000000c0d117207 */ /* 0x040fe20006000000 */
[----:B------:R-:W-:Y:S01]  /*0ac0*/  @!P6 IMAD.MOV R16, RZ, RZ, -R16 ;  /* 0x000000ffff10e224 */ /* 0x000fe200078e0a10 */
[----:B------:R-:W-:Y:S01]  /*0ad0*/  ISETP.NE.AND P2, PT, R8, RZ, PT ;  /* 0x000000ff0800720c */ /* 0x000fe20003f45270 */
[----:B------:R-:W-:Y:S01]  /*0ae0*/  @!P5 IMAD.MOV R3, RZ, RZ, -R3 ;  /* 0x000000ffff03d224 */ /* 0x000fe200078e0a03 */
[C---:B------:R-:W-:Y:S01]  /*0af0*/  SEL R19, R13.reuse, R14, !P4 ;  /* 0x0000000e0d137207 */ /* 0x040fe20006000000 */
[----:B------:R-:W-:Y:S01]  /*0b00*/  @!P3 IMAD.MOV R5, RZ, RZ, -R5 ;  /* 0x000000ffff05b224 */ /* 0x000fe200078e0a05 */
[----:B------:R-:W-:Y:S01]  /*0b10*/  SEL R21, R13, R15, !P4 ;  /* 0x0000000f0d157207 */ /* 0x000fe20006000000 */
[--C-:B------:R-:W-:Y:S01]  /*0b20*/  IMAD R17, R17, UR5, R20.reuse ;  /* 0x0000000511117c24 */ /* 0x100fe2000f8e0214 */
[----:B------:R-:W-:Y:S01]  /*0b30*/  SEL R13, R13, R16, !P4 ;  /* 0x000000100d0d7207 */ /* 0x000fe20006000000 */
[--C-:B------:R-:W-:Y:S01]  /*0b40*/  IMAD R19, R19, UR5, R20.reuse ;  /* 0x0000000513137c24 */ /* 0x100fe2000f8e0214 */
[C---:B------:R-:W-:Y:S01]  /*0b50*/  SEL R3, R4.reuse, R3, !P2 ;  /* 0x0000000304037207 */ /* 0x040fe20005000000 */
[--C-:B------:R-:W-:Y:S01]  /*0b60*/  IMAD R21, R21, UR5, R20.reuse ;  /* 0x0000000515157c24 */ /* 0x100fe2000f8e0214 */
[----:B------:R-:W-:Y:S01]  /*0b70*/  SEL R15, R4, R5, !P2 ;  /* 0x00000005040f7207 */ /* 0x000fe20005000000 */
[--C-:B------:R-:W-:Y:S01]  /*0b80*/  IMAD R182, R13, UR5, R20.reuse ;  /* 0x000000050db67c24 */ /* 0x100fe2000f8e0214 */
[----:B------:R-:W-:Y:S01]  /*0b90*/  SHF.R.S32.HI R4, RZ, 0x1f, R17 ;  /* 0x0000001fff047819 */ /* 0x000fe20000011411 */
[--C-:B------:R-:W-:Y:S01]  /*0ba0*/  IMAD R3, R3, UR4, R20.reuse ;  /* 0x0000000403037c24 */ /* 0x100fe2000f8e0214 */
[----:B------:R-:W-:Y:S01]  /*0bb0*/  IADD3 R12, P0, R17, UR8, RZ ;  /* 0x00000008110c7c10 */ /* 0x000fe2000ff1e0ff */
[----:B------:R-:W-:Y:S01]  /*0bc0*/  IMAD R180, R15, UR4, R20 ;  /* 0x000000040fb47c24 */ /* 0x000fe2000f8e0214 */
[----:B------:R-:W-:-:S02]  /*0bd0*/  SHF.R.U32.HI R5, RZ, 0x5, R2 ;  /* 0x00000005ff057819 */ /* 0x000fc40000011602 */
[----:B------:R-:W-:Y:S02]  /*0be0*/  IADD3.X R13, R4, UR9, RZ, P0, !PT ;  /* 0x00000009040d7c10 */ /* 0x000fe400087fe4ff */
[----:B------:R-:W-:Y:S02]  /*0bf0*/  SHF.R.S32.HI R4, RZ, 0x1f, R19 ;  /* 0x0000001fff047819 */ /* 0x000fe40000011413 */
[----:B------:R-:W-:Y:S02]  /*0c00*/  IADD3 R14, P0, R19, UR8, RZ ;  /* 0x00000008130e7c10 */ /* 0x000fe4000ff1e0ff */
[----:B------:R-:W-:Y:S02]  /*0c10*/  SHF.R.S32.HI R16, RZ, 0x1f, R21 ;  /* 0x0000001fff107819 */ /* 0x000fe40000011415 */
[----:B------:R-:W-:Y:S02]  /*0c20*/  IADD3 R178, P1, R21, UR8, RZ ;  /* 0x0000000815b27c10 */ /* 0x000fe4000ff3e0ff */
[----:B------:R-:W-:-:S02]  /*0c30*/  SHF.R.S32.HI R17, RZ, 0x1f, R182 ;  /* 0x0000001fff117819 */ /* 0x000fc400000114b6 */
[----:B------:R-:W-:Y:S02]  /*0c40*/  IADD3 R182, P2, R182, UR8, RZ ;  /* 0x00000008b6b67c10 */ /* 0x000fe4000ff5e0ff */
[----:B------:R-:W-:Y:S02]  /*0c50*/  SGXT.U32 R5, R5, 0x3 ;  /* 0x000000030505781a */ /* 0x000fe40000000000 */
[----:B------:R-:W-:Y:S02]  /*0c60*/  IADD3.X R15, R4, UR9, RZ, P0, !PT ;  /* 0x00000009040f7c10 */ /* 0x000fe400087fe4ff */
[----:B------:R-:W-:Y:S02]  /*0c70*/  SHF.R.S32.HI R4, RZ, 0x1f, R3 ;  /* 0x0000001fff047819 */ /* 0x000fe40000011403 */
[----:B------:R-:W-:Y:S02]  /*0c80*/  IADD3 R176, P0, R3, UR6, RZ ;  /* 0x0000000603b07c10 */ /* 0x000fe4000ff1e0ff */
[----:B------:R-:W-:-:S02]  /*0c90*/  IADD3.X R179, R16, UR9, RZ, P1, !PT ;  /* 0x0000000910b37c10 */ /* 0x000fc40008ffe4ff */
[----:B------:R-:W-:Y:S02]  /*0ca0*/  SHF.R.S32.HI R3, RZ, 0x1f, R180 ;  /* 0x0000001fff037819 */ /* 0x000fe400000114b4 */
[----:B------:R-:W-:Y:S02]  /*0cb0*/  IADD3 R180, P1, R180, UR6, RZ ;  /* 0x00000006b4b47c10 */ /* 0x000fe4000ff3e0ff */
[----:B------:R-:W-:Y:S02]  /*0cc0*/  IADD3.X R183, R17, UR9, RZ, P2, !PT ;  /* 0x0000000911b77c10 */ /* 0x000fe400097fe4ff */
[----:B------:R-:W-:Y:S02]  /*0cd0*/  LOP3.LUT R17, R10, R5, RZ, 0xfc, !PT ;  /* 0x000000050a117212 */ /* 0x000fe400078efcff */
[----:B------:R-:W-:Y:S02]  /*0ce0*/  IADD3.X R181, R3, UR7, RZ, P1, !PT ;  /* 0x0000000703b57c10 */ /* 0x000fe40008ffe4ff */
[----:B------:R-:W-:-:S02]  /*0cf0*/  IADD3.X R177, R4, UR7, RZ, P0, !PT ;  /* 0x0000000704b17c10 */ /* 0x000fc400087fe4ff */
[----:B------:R-:W-:Y:S02]  /*0d00*/  LOP3.LUT R16, R2, 0x1f, RZ, 0xc0, !PT ;  /* 0x0000001f02107812 */ /* 0x000fe400078ec0ff */
[----:B------:R-:W-:Y:S02]  /*0d10*/  SHF.R.U32.HI R3, RZ, 0x5, R2 ;  /* 0x00000005ff037819 */ /* 0x000fe40000011602 */
[C---:B------:R-:W-:Y:S02]  /*0d20*/  LOP3.LUT R175, R17.reuse, 0x8, RZ, 0xfc, !PT ;  /* 0x0000000811af7812 */ /* 0x040fe400078efcff */
[C---:B------:R-:W-:Y:S02]  /*0d30*/  LOP3.LUT R173, R17.reuse, 0x10, RZ, 0xfc, !PT ;  /* 0x0000001011ad7812 */ /* 0x040fe400078efcff */
[C---:B------:R-:W-:Y:S02]  /*0d40*/  LOP3.LUT R171, R17.reuse, 0x18, RZ, 0xfc, !PT ;  /* 0x0000001811ab7812 */ /* 0x040fe400078efcff */
[----:B------:R-:W-:-:S02]  /*0d50*/  LOP3.LUT R169, R17, 0x20, RZ, 0xfc, !PT ;  /* 0x0000002011a97812 */ /* 0x000fc400078efcff */
[C---:B------:R-:W-:Y:S02]  /*0d60*/  LOP3.LUT R167, R17.reuse, 0x28, RZ, 0xfc, !PT ;  /* 0x0000002811a77812 */ /* 0x040fe400078efcff */
[C---:B------:R-:W-:Y:S02]  /*0d70*/  LOP3.LUT R165, R17.reuse, 0x30, RZ, 0xfc, !PT ;  /* 0x0000003011a57812 */ /* 0x040fe400078efcff */
        /* <DEDUP_REMOVED lines=8> */
[----:B------:R-:W-:-:S07]  /*0e00*/  LOP3.LUT R19, R17, 0x78, RZ, 0xfc, !PT ;  /* 0x0000007811137812 */ /* 0x000fce00078efcff */
[----:B------:R-:W-:-:S07]  /*0e10*/  CS2R.32 R29, SR_CLOCKLO ;  /* 0x00000000001d7805 */ /* 0x000fce0000005000 */
[----:B------:R-:W2:Y:S01]  /*0e20*/  S2UR UR7, SR_CgaCtaId ;  /* 0x00000000000779c3 */ /* 0x000ea20000008800 */
[C---:B------:R-:W-:Y:S01]  /*0e30*/  LOP3.LUT P5, RZ, R2.reuse, 0x7f, RZ, 0xc0, !PT ;  /* 0x0000007f02ff7812 */ /* 0x040fe200078ac0ff */
[----:B------:R-:W-:Y:S01]  /*0e40*/  UMOV UR4, 0x400 ;  /* 0x0000040000047882 */ /* 0x000fe20000000000 */
[----:B------:R-:W-:Y:S01]  /*0e50*/  LOP3.LUT R4, R7, 0xfffffc00, RZ, 0xc0, !PT ;  /* 0xfffffc0007047812 */ /* 0x000fe200078ec0ff */
[----:B------:R-:W-:Y:S01]  /*0e60*/  IMAD.MOV.U32 R10, RZ, RZ, RZ ;  /* 0x000000ffff0a7224 */ /* 0x000fe200078e00ff */
[----:B------:R-:W-:Y:S01]  /*0e70*/  ULDC.64 UR20, c[0x0][0x208] ;  /* 0x0000820000147ab9 */ /* 0x000fe20000000a00 */
[----:B------:R-:W-:-:S08]  /*0e80*/  IMAD.SHL.U32 R18, R2, 0x2, RZ ;  /* 0x0000000202127824 */ /* 0x000fd000078e00ff */
[----:B------:R-:W-:Y:S01]  /*0e90*/  @!P5 IMAD.MOV.U32 R28, RZ, RZ, -0x80000000 ;  /* 0x80000000ff1cd424 */ /* 0x000fe200078e00ff */
[----:B--2---:R-:W-:-:S09]  /*0ea0*/  UPRMT UR7, UR7, 0x654, UR4 ;  /* 0x0000065407077896 */ /* 0x004fd20008000004 */
[----:B------:R2:W-:Y:S04]  /*0eb0*/  @!P5 STS.64 [R4+UR7], R10 ;  /* 0x0000000a0400d988 */ /* 0x0005e80008000a07 */
[----:B------:R2:W-:Y:S02]  /*0ec0*/  @!P5 STS.64 [R4+UR7+0x8], R28 ;  /* 0x0000081c0400d988 */ /* 0x0005e40008000a07 */
[----:B--2---:R-:W-:-:S07]  /*0ed0*/  CS2R.32 R11, SR_CLOCKLO ;  /* 0x00000000000b7805 */ /* 0x004fce0000005000 */
[----:B------:R-:W2:Y:S01]  /*0ee0*/  LDC R185, c[0x0][0x230] ;  /* 0x00008c00ffb97b82 */ /* 0x000ea20000000800 */
[----:B------:R-:W-:Y:S02]  /*0ef0*/  CS2R R30, SRZ ;  /* 0x00000000001e7805 */ /* 0x000fe4000001ff00 */
[----:B------:R-:W-:Y:S02]  /*0f00*/  CS2R R34, SRZ ;  /* 0x0000000000227805 */ /* 0x000fe4000001ff00 */
[----:B------:R-:W-:Y:S02]  /*0f10*/  CS2R R38, SRZ ;  /* 0x0000000000267805 */ /* 0x000fe4000001ff00 */
[----:B------:R-:W-:Y:S02]  /*0f20*/  CS2R R40, SRZ ;  /* 0x0000000000287805 */ /* 0x000fe4000001ff00 */
[----:B------:R-:W-:Y:S02]  /*0f30*/  CS2R R42, SRZ ;  /* 0x00000000002a7805 */ /* 0x000fe4000001ff00 */
[----:B------:R-:W-:-:S02]  /*0f40*/  CS2R R44, SRZ ;  /* 0x00000000002c7805 */ /* 0x000fc4000001ff00 */
        /* <DEDUP_REMOVED lines=16> */
[----:B------:R-:W-:Y:S01]  /*1050*/  CS2R R78, SRZ ;  /* 0x00000000004e7805 */ /* 0x000fe2000001ff00 */
[C---:B--2---:R-:W-:Y:S01]  /*1060*/  VIADD R7, R185.reuse, 0x3f ;  /* 0x0000003fb9077836 */ /* 0x044fe20000000000 */
[----:B------:R-:W-:Y:S01]  /*1070*/  ISETP.GE.AND P1, PT, R20, R185, PT ;  /* 0x000000b91400720c */ /* 0x000fe20003f26270 */
[----:B------:R-:W-:Y:S01]  /*1080*/  VIADD R29, R185, 0xffffffc0 ;  /* 0xffffffc0b91d7836 */ /* 0x000fe20000000000 */
[----:B------:R-:W-:-:S02]  /*1090*/  CS2R R80, SRZ ;  /* 0x0000000000507805 */ /* 0x000fc4000001ff00 */
[----:B------:R-:W-:Y:S02]  /*10a0*/  CS2R R82, SRZ ;  /* 0x0000000000527805 */ /* 0x000fe4000001ff00 */
[----:B------:R-:W-:Y:S02]  /*10b0*/  ISETP.GT.AND P0, PT, R7, 0x3f, PT ;  /* 0x0000003f0700780c */ /* 0x000fe40003f04270 */
[----:B------:R-:W-:Y:S02]  /*10c0*/  CS2R R84, SRZ ;  /* 0x0000000000547805 */ /* 0x000fe4000001ff00 */
[----:B------:R-:W-:Y:S02]  /*10d0*/  ISETP.GE.AND P2, PT, R20, R29, PT ;  /* 0x0000001d1400720c */ /* 0x000fe40003f46270 */
[----:B------:R-:W-:Y:S02]  /*10e0*/  CS2R R28, SRZ ;  /* 0x00000000001c7805 */ /* 0x000fe4000001ff00 */
[----:B------:R-:W-:-:S02]  /*10f0*/  SEL R10, RZ, 0x10, !P0 ;  /* 0x00000010ff0a7807 */ /* 0x000fc40004000000 */
[----:B------:R-:W-:Y:S02]  /*1100*/  CS2R R86, SRZ ;  /* 0x0000000000567805 */ /* 0x000fe4000001ff00 */
[----:B------:R-:W-:Y:S02]  /*1110*/  ISETP.GT.AND P0, PT, R7, 0x7f, PT ;  /* 0x0000007f0700780c */ /* 0x000fe40003f04270 */
[----:B------:R-:W-:Y:S02]  /*1120*/  CS2R R88, SRZ ;  /* 0x0000000000587805 */ /* 0x000fe4000001ff00 */
[----:B------:R-:W-:Y:S02]  /*1130*/  SEL R10, R10, RZ, !P1 ;  /* 0x000000ff0a0a7207 */ /* 0x000fe40004800000 */
[----:B------:R-:W-:Y:S02]  /*1140*/  CS2R R90, SRZ ;  /* 0x00000000005a7805 */ /* 0x000fe4000001ff00 */
[----:B------:R-:W-:-:S02]  /*1150*/  SEL R22, RZ, 0x10, P2 ;  /* 0x00000010ff167807 */ /* 0x000fc40001000000 */
[----:B------:R-:W-:Y:S02]  /*1160*/  CS2R R92, SRZ ;  /* 0x00000000005c7805 */ /* 0x000fe4000001ff00 */
[----:B------:R-:W-:Y:S02]  /*1170*/  ISETP.NE.U32.AND P1, PT, R10, RZ, PT ;  /* 0x000000ff0a00720c */ /* 0x000fe40003f25070 */
[----:B------:R-:W-:Y:S02]  /*1180*/  CS2R R94, SRZ ;  /* 0x00000000005e7805 */ /* 0x000fe4000001ff00 */
[----:B------:R-:W-:Y:S02]  /*1190*/  LOP3.LUT R10, R18, 0x30, R27, 0x48, !PT ;  /* 0x00000030120a7812 */ /* 0x000fe400078e481b */
[----:B------:R-:W-:Y:S02]  /*11a0*/  CS2R R96, SRZ ;  /* 0x0000000000607805 */ /* 0x000fe4000001ff00 */
[----:B------:R-:W-:-:S02]  /*11b0*/  SEL R24, R22, RZ, P0 ;  /* 0x000000ff16187207 */ /* 0x000fc40000000000 */
[----:B------:R-:W-:Y:S02]  /*11c0*/  CS2R R98, SRZ ;  /* 0x0000000000627805 */ /* 0x000fe4000001ff00 */
[----:B------:R-:W-:Y:S01]  /*11d0*/  CS2R R100, SRZ ;  /* 0x0000000000647805 */ /* 0x000fe2000001ff00 */
[----:B------:R-:W-:Y:S01]  /*11e0*/  IMAD R22, R25, 0x40, R10 ;  /* 0x0000004019167824 */ /* 0x000fe200078e020a */
[----:B------:R-:W-:Y:S02]  /*11f0*/  LOP3.LUT R10, R10, 0xfc0, R27, 0xf8, !PT ;  /* 0x00000fc00a0a7812 */ /* 0x000fe400078ef81b */
[----:B------:R-:W-:Y:S02]  /*1200*/  CS2R R26, SRZ ;  /* 0x00000000001a7805 */ /* 0x000fe4000001ff00 */
[----:B------:R-:W-:Y:S01]  /*1210*/  ISETP.NE.U32.AND P0, PT, R24, RZ, PT ;  /* 0x000000ff1800720c */ /* 0x000fe20003f05070 */
[----:B------:R-:W-:Y:S01]  /*1220*/  VIADD R33, R22, UR7 ;  /* 0x0000000716217c36 */ /* 0x000fe20008000000 */
[----:B------:R-:W-:Y:S01]  /*1230*/  CS2R R24, SRZ ;  /* 0x0000000000187805 */ /* 0x000fe2000001ff00 */
[----:B------:R-:W-:Y:S01]  /*1240*/  VIADD R37, R10, UR7 ;  /* 0x000000070a257c36 */ /* 0x000fe20008000000 */
[----:B------:R-:W-:-:S02]  /*1250*/  CS2R R102, SRZ ;  /* 0x0000000000667805 */ /* 0x000fc4000001ff00 */
[----:B------:R-:W-:Y:S01]  /*1260*/  CS2R R104, SRZ ;  /* 0x0000000000687805 */ /* 0x000fe2000001ff00 */
[----:B------:R-:W-:Y:S01]  /*1270*/  @!PT LDS RZ, [RZ] ;  /* 0x00000000fffff984 */ /* 0x000fe20000000800 */
[----:B------:R-:W-:Y:S01]  /*1280*/  @!PT LDS RZ, [RZ] ;  /* 0x00000000fffff984 */ /* 0x000fe20000000800 */
[----:B------:R-:W-:Y:S01]  /*1290*/  @!PT LDS RZ, [RZ] ;  /* 0x00000000fffff984 */ /* 0x000fe20000000800 */
[----:B------:R-:W-:Y:S01]  /*12a0*/  LDGSTS.E.BYPASS.128 [R33+0x800], desc[UR20][R176.64], P1 ;  /* 0x00800000b0217fae */ /* 0x000fe20008901c54 */
[----:B------:R-:W-:Y:S02]  /*12b0*/  CS2R R106, SRZ ;  /* 0x00000000006a7805 */ /* 0x000fe4000001ff00 */
[----:B------:R-:W-:Y:S02]  /*12c0*/  CS2R R108, SRZ ;  /* 0x00000000006c7805 */ /* 0x000fe4000001ff00 */
[----:B------:R-:W-:Y:S01]  /*12d0*/  CS2R R110, SRZ ;  /* 0x00000000006e7805 */ /* 0x000fe2000001ff00 */
[----:B------:R-:W-:Y:S01]  /*12e0*/  LDGSTS.E.BYPASS.128 [R37+0x1800], desc[UR20][R180.64], P1 ;  /* 0x01800000b4257fae */ /* 0x000fe20008901c54 */
[----:B------:R-:W-:Y:S02]  /*12f0*/  CS2R R112, SRZ ;  /* 0x0000000000707805 */ /* 0x000fe4000001ff00 */
[----:B------:R-:W-:-:S02]  /*1300*/  CS2R R114, SRZ ;  /* 0x0000000000727805 */ /* 0x000fc4000001ff00 */
[----:B------:R-:W-:Y:S01]  /*1310*/  CS2R R116, SRZ ;  /* 0x0000000000747805 */ /* 0x000fe2000001ff00 */
[----:B------:R-:W0:Y:S01]  /*1320*/  LDGDEPBAR ;  /* 0x00000000000079af */ /* 0x000e220000000000 */
[----:B------:R-:W-:Y:S02]  /*1330*/  CS2R R118, SRZ ;  /* 0x0000000000767805 */ /* 0x000fe4000001ff00 */
[----:B------:R-:W-:Y:S02]  /*1340*/  CS2R R120, SRZ ;  /* 0x0000000000787805 */ /* 0x000fe4000001ff00 */
[----:B------:R-:W-:Y:S01]  /*1350*/  CS2R R122, SRZ ;  /* 0x00000000007a7805 */ /* 0x000fe2000001ff00 */
[----:B------:R-:W-:Y:S01]  /*1360*/  LDGSTS.E.BYPASS.128 [R33+0x6800], desc[UR20][R12.64], P1 ;  /* 0x068000000c217fae */ /* 0x000fe20008901c54 */
[----:B------:R-:W-:Y:S02]  /*1370*/  CS2R R124, SRZ ;  /* 0x00000000007c7805 */ /* 0x000fe4000001ff00 */
[----:B------:R-:W-:-:S02]  /*1380*/  CS2R R126, SRZ ;  /* 0x00000000007e7805 */ /* 0x000fc4000001ff00 */
[----:B------:R-:W-:Y:S01]  /*1390*/  CS2R R128, SRZ ;  /* 0x0000000000807805 */ /* 0x000fe2000001ff00 */
        /* <DEDUP_REMOVED lines=12> */
[----:B------:R-:W0:Y:S01]  /*1460*/  LDGDEPBAR ;  /* 0x00000000000079af */ /* 0x000e220000000000 */
[----:B------:R-:W-:Y:S02]  /*1470*/  CS2R R148, SRZ ;  /* 0x0000000000947805 */ /* 0x000fe4000001ff00 */
[----:B------:R-:W-:Y:S01]  /*1480*/  CS2R R150, SRZ ;  /* 0x0000000000967805 */ /* 0x000fe2000001ff00 */
[----:B------:R-:W-:Y:S06]  /*1490*/  BAR.SYNC.DEFER_BLOCKING 0x0 ;  /* 0x0000000000007b1d */ /* 0x000fec0000010000 */
[----:B------:R-:W-:Y:S01]  /*14a0*/  @!PT LDS RZ, [RZ] ;  /* 0x00000000fffff984 */ /* 0x000fe20000000800 */
[----:B------:R-:W-:Y:S01]  /*14b0*/  @!PT LDS RZ, [RZ] ;  /* 0x00000000fffff984 */ /* 0x000fe20000000800 */
[----:B------:R-:W-:Y:S01]  /*14c0*/  @!PT LDS RZ, [RZ] ;  /* 0x00000000fffff984 */ /* 0x000fe20000000800 */
[----:B------:R-:W-:Y:S04]  /*14d0*/  LDGSTS.E.BYPASS.128 [R33+0x2800], desc[UR20][R176.64+0x40], P0 ;  /* 0x02800040b0217fae */ /* 0x000fe80008101c54 */
[----:B------:R-:W-:Y:S04]  /*14e0*/  LDGSTS.E.BYPASS.128 [R37+0x3800], desc[UR20][R180.64+0x40], P0 ;  /* 0x03800040b4257fae */ /* 0x000fe80008101c54 */
[----:B------:R-:W0:Y:S04]  /*14f0*/  LDGDEPBAR ;  /* 0x00000000000079af */ /* 0x000e280000000000 */
[----:B------:R2:W-:Y:S04]  /*1500*/  LDGSTS.E.BYPASS.128 [R33+0xa800], desc[UR20][R12.64+0x40], P0 ;  /* 0x0a8000400c217fae */ /* 0x0005e80008101c54 */
[----:B------:R-:W-:Y:S04]  /*1510*/  LDGSTS.E.BYPASS.128 [R37+0xb800], desc[UR20][R14.64+0x40], P0 ;  /* 0x0b8000400e257fae */ /* 0x000fe80008101c54 */
[----:B------:R-:W-:Y:S04]  /*1520*/  LDGSTS.E.BYPASS.128 [R37+0xc800], desc[UR20][R178.64+0x40], P0 ;  /* 0x0c800040b2257fae */ /* 0x000fe80008101c54 */
[----:B------:R3:W-:Y:S01]  /*1530*/  LDGSTS.E.BYPASS.128 [R37+0xd800], desc[UR20][R182.64+0x40], P0 ;  /* 0x0d800040b6257fae */ /* 0x0007e20008101c54 */
[----:B------:R-:W-:-:S02]  /*1540*/  ISETP.GE.AND P0, PT, R7, 0x40, PT ;  /* 0x000000400700780c */ /* 0x000fc40003f06270 */
[----:B--2---:R-:W-:Y:S01]  /*1550*/  CS2R R32, SRZ ;  /* 0x0000000000207805 */ /* 0x004fe2000001ff00 */
[----:B------:R-:W0:Y:S01]  /*1560*/  LDGDEPBAR ;  /* 0x00000000000079af */ /* 0x000e220000000000 */
[----:B---3--:R-:W-:-:S09]  /*1570*/  CS2R R36, SRZ ;  /* 0x0000000000247805 */ /* 0x008fd2000001ff00 */
[----:B------:R-:W-:Y:S05]  /*1580*/  @!P0 BRA `(.L_x_0) ;  /* 0x0000000800988947 */ /* 0x000fea0003800000 */
[----:B------:R-:W-:Y:S01]  /*1590*/  SHF.R.S32.HI R24, RZ, 0x1f, R7 ;  /* 0x0000001fff187819 */ /* 0x000fe20000011407 */
[----:B------:R-:W-:Y:S01]  /*15a0*/  VIADD R185, R185, 0xffffff80 ;  /* 0xffffff80b9b97836 */ /* 0x000fe20000000000 */
[----:B------:R-:W-:Y:S02]  /*15b0*/  IADD3 R168, P0, R182, 0x80, RZ ;  /* 0x00000080b6a87810 */ /* 0x000fe40007f1e0ff */
[----:B------:R-:W-:Y:S02]  /*15c0*/  CS2R R26, SRZ ;  /* 0x00000000001a7805 */ /* 0x000fe4000001ff00 */
[----:B------:R-:W-:Y:S02]  /*15d0*/  LEA.HI R7, R24, R7, RZ, 0x6 ;  /* 0x0000000718077211 */ /* 0x000fe400078f30ff */
[----:B------:R-:W-:Y:S02]  /*15e0*/  CS2R R24, SRZ ;  /* 0x0000000000187805 */ /* 0x000fe4000001ff00 */
[----:B------:R-:W-:-:S02]  /*15f0*/  IADD3 R170, P1, R178, 0x80, RZ ;  /* 0x00000080b2aa7810 */ /* 0x000fc40007f3e0ff */
[----:B------:R-:W-:Y:S02]  /*1600*/  CS2R R28, SRZ ;  /* 0x00000000001c7805 */ /* 0x000fe4000001ff00 */
[----:B------:R-:W-:Y:S02]  /*1610*/  IADD3 R172, P2, R14, 0x80, RZ ;  /* 0x000000800eac7810 */ /* 0x000fe40007f5e0ff */
[----:B------:R-:W-:Y:S02]  /*1620*/  CS2R R30, SRZ ;  /* 0x00000000001e7805 */ /* 0x000fe4000001ff00 */
[----:B------:R-:W-:Y:S02]  /*1630*/  IADD3 R174, P3, R12, 0x80, RZ ;  /* 0x000000800cae7810 */ /* 0x000fe40007f7e0ff */
[----:B------:R-:W-:Y:S02]  /*1640*/  CS2R R32, SRZ ;  /* 0x0000000000207805 */ /* 0x000fe4000001ff00 */
[----:B------:R-:W-:-:S02]  /*1650*/  IADD3 R184, P4, R180, 0x80, RZ ;  /* 0x00000080b4b87810 */ /* 0x000fc40007f9e0ff */
[----:B------:R-:W-:Y:S02]  /*1660*/  CS2R R34, SRZ ;  /* 0x0000000000227805 */ /* 0x000fe4000001ff00 */
[----:B------:R-:W-:Y:S02]  /*1670*/  IADD3 R186, P6, R176, 0x80, RZ ;  /* 0x00000080b0ba7810 */ /* 0x000fe40007fde0ff */
[----:B------:R-:W-:Y:S02]  /*1680*/  CS2R R36, SRZ ;  /* 0x0000000000247805 */ /* 0x000fe4000001ff00 */
[----:B------:R-:W-:Y:S02]  /*1690*/  SHF.R.S32.HI R7, RZ, 0x6, R7 ;  /* 0x00000006ff077819 */ /* 0x000fe40000011407 */
[----:B------:R-:W-:Y:S02]  /*16a0*/  CS2R R38, SRZ ;  /* 0x0000000000267805 */ /* 0x000fe4000001ff00 */
[----:B------:R-:W-:-:S02]  /*16b0*/  LOP3.LUT R166, R3, 0x7fffffc, RZ, 0xc0, !PT ;  /* 0x07fffffc03a67812 */ /* 0x000fc400078ec0ff */
        /* <DEDUP_REMOVED lines=55> */
[----:B------:R-:W-:Y:S01]  /*1a30*/  CS2R R150, SRZ ;  /* 0x0000000000967805 */ /* 0x000fe2000001ff00 */
[----:B------:R-:W-:Y:S01]  /*1a40*/  IMAD.X R152, RZ, RZ, R183, P0 ;  /* 0x000000ffff987224 */ /* 0x000fe200000e06b7 */
[----:B------:R-:W-:Y:S01]  /*1a50*/  UMOV UR4, URZ ;  /* 0x0000003f00047c82 */ /* 0x000fe20008000000 */
[----:B------:R-:W-:Y:S01]  /*1a60*/  IMAD.X R154, RZ, RZ, R179, P1 ;  /* 0x000000ffff9a7224 */ /* 0x000fe200008e06b3 */
[----:B------:R-:W-:Y:S01]  /*1a70*/  UIADD3 UR22, UR7, 0x800, URZ ;  /* 0x0000080007167890 */ /* 0x000fe2000fffe03f */
[----:B------:R-:W-:Y:S01]  /*1a80*/  IMAD.X R156, RZ, RZ, R15, P2 ;  /* 0x000000ffff9c7224 */ /* 0x000fe200010e060f */
[----:B------:R-:W-:Y:S01]  /*1a90*/  UIADD3 UR23, UR7, 0x6800, URZ ;  /* 0x0000680007177890 */ /* 0x000fe2000fffe03f */
[----:B------:R-:W-:Y:S01]  /*1aa0*/  IMAD.X R158, RZ, RZ, R13, P3 ;  /* 0x000000ffff9e7224 */ /* 0x000fe200018e060d */
[----:B------:R-:W-:Y:S01]  /*1ab0*/  UMOV UR8, 0xffffffff ;  /* 0xffffffff00087882 */ /* 0x000fe20000000000 */
[----:B------:R-:W-:Y:S01]  /*1ac0*/  IMAD.X R160, RZ, RZ, R181, P4 ;  /* 0x000000ffffa07224 */ /* 0x000fe200020e06b5 */
[----:B------:R-:W-:Y:S01]  /*1ad0*/  UMOV UR5, URZ ;  /* 0x0000003f00057c82 */ /* 0x000fe20008000000 */
[----:B------:R-:W-:Y:S01]  /*1ae0*/  IMAD.X R162, RZ, RZ, R177, P6 ;  /* 0x000000ffffa27224 */ /* 0x000fe200030e06b1 */
[----:B------:R-:W-:Y:S01]  /*1af0*/  UMOV UR6, URZ ;  /* 0x0000003f00067c82 */ /* 0x000fe20008000000 */
[----:B------:R-:W-:Y:S01]  /*1b00*/  VIADD R164, R7, 0xfffffffe ;  /* 0xfffffffe07a47836 */ /* 0x000fe20000000000 */
[----:B------:R-:W-:-:S06]  /*1b10*/  UMOV UR18, 0x1 ;  /* 0x0000000100127882 */ /* 0x000fcc0000000000 */
.L_x_1:
[----:B------:R-:W2:Y:S01]  /*1b20*/  SHFL.IDX PT, R12, R166, RZ, 0x1f ;  /* 0x00001fffa60c7589 */ /* 0x000ea200000e0000 */
[----:B------:R-:W-:Y:S01]  /*1b30*/  UIADD3 UR8, UR8, 0x1, URZ ;  /* 0x0000000108087890 */ /* 0x000fe2000fffe03f */
[----:B------:R-:W-:-:S04]  /*1b40*/  DEPBAR.LE SB0, 0x2 ;  /* 0x000080800000791a */ /* 0x000fc80000000000 */
[----:B------:R-:W-:Y:S01]  /*1b50*/  UISETP.GE.AND UP0, UPT, UR8, 0x3, UPT ;  /* 0x000000030800788c */ /* 0x000fe2000bf06270 */
[----:B------:R-:W-:Y:S01]  /*1b60*/  BAR.SYNC.DEFER_BLOCKING 0x0 ;  /* 0x0000000000007b1d */ /* 0x000fe20000010000 */
[----:B------:R-:W-:Y:S01]  /*1b70*/  ISETP.GE.AND P1, PT, R20, R185, PT ;  /* 0x000000b91400720c */ /* 0x000fe20003f26270 */
[----:B------:R-:W-:Y:S01]  /*1b80*/  UIADD3 UR18, UR18, 0x1, URZ ;  /* 0x0000000112127890 */ /* 0x000fe2000fffe03f */
[----:B------:R-:W-:Y:S01]  /*1b90*/  ISETP.LE.AND P0, PT, R164, UR4, PT ;  /* 0x00000004a4007c0c */ /* 0x000fe2000bf03270 */
[----:B------:R-:W-:Y:S01]  /*1ba0*/  USEL UR19, UR8, URZ, !UP0 ;  /* 0x0000003f08137287 */ /* 0x000fe2000c000000 */
[----:B------:R-:W-:Y:S01]  /*1bb0*/  IADD3 R14, P2, R184, UR5, RZ ;  /* 0x00000005b80e7c10 */ /* 0x000fe2000ff5e0ff */
[----:B------:R-:W-:Y:S01]  /*1bc0*/  UMOV UR15, 0x80000020 ;  /* 0x80000020000f7882 */ /* 0x000fe20000000000 */
[----:B------:R-:W-:Y:S01]  /*1bd0*/  UMOV UR11, 0x80000020 ;  /* 0x80000020000b7882 */ /* 0x000fe20000000000 */
[----:B------:R-:W-:Y:S01]  /*1be0*/  ULEA UR8, UR19, UR22, 0xd ;  /* 0x0000001613087291 */ /* 0x000fe2000f8e683f */
[----:B------:R-:W-:Y:S01]  /*1bf0*/  IADD3.X R15, R160, UR6, RZ, P2, !PT ;  /* 0x00000006a00f7c10 */ /* 0x000fe200097fe4ff */
[----:B------:R-:W-:Y:S01]  /*1c00*/  UIADD3 UR4, UR4, 0x1, URZ ;  /* 0x0000000104047890 */ /* 0x000fe2000fffe03f */
[----:B------:R-:W-:Y:S01]  /*1c10*/  IADD3 R178, P2, R172, UR5, RZ ;  /* 0x00000005acb27c10 */ /* 0x000fe2000ff5e0ff */
[----:B------:R-:W-:Y:S01]  /*1c20*/  USHF.R.U32.HI UR10, URZ, 0x4, UR8 ;  /* 0x000000043f0a7899 */ /* 0x000fe20008011608 */
[----:B------:R-:W-:Y:S01]  /*1c30*/  IADD3 R180, P3, R170, UR5, RZ ;  /* 0x00000005aab47c10 */ /* 0x000fe2000ff7e0ff */
[----:B------:R-:W-:Y:S01]  /*1c40*/  ULEA UR8, UR19, UR23, 0xe ;  /* 0x0000001713087291 */ /* 0x000fe2000f8e703f */
[----:B------:R-:W-:Y:S01]  /*1c50*/  IADD3 R182, P4, R168, UR5, RZ ;  /* 0x00000005a8b67c10 */ /* 0x000fe2000ff9e0ff */
[----:B------:R-:W-:Y:S01]  /*1c60*/  ULOP3.LUT UR10, UR10, 0x3fff, URZ, 0xc0, !UPT ;  /* 0x00003fff0a0a7892 */ /* 0x000fe2000f8ec03f */
[----:B--2---:R-:W-:Y:S01]  /*1c70*/  R2UR UR9, R12 ;  /* 0x000000000c0972ca */ /* 0x004fe200000e0000 */
[----:B------:R-:W-:Y:S01]  /*1c80*/  USHF.R.U32.HI UR8, URZ, 0x4, UR8 ;  /* 0x000000043f087899 */ /* 0x000fe20008011608 */
[----:B------:R-:W-:Y:S01]  /*1c90*/  SEL R12, RZ, 0x10, P1 ;  /* 0x00000010ff0c7807 */ /* 0x000fe20000800000 */
[----:B------:R-:W-:Y:S01]  /*1ca0*/  VIADD R185, R185, 0xffffffc0 ;  /* 0xffffffc0b9b97836 */ /* 0x000fe20000000000 */
[----:B------:R-:W-:Y:S01]  /*1cb0*/  IADD3.X R179, R156, UR6, RZ, P2, !PT ;  /* 0x000000069cb37c10 */ /* 0x000fe200097fe4ff */
[----:B------:R-:W-:Y:S01]  /*1cc0*/  ULOP3.LUT UR8, UR8, 0x3fff, URZ, 0xc0, !UPT ;  /* 0x00003fff08087892 */ /* 0x000fe2000f8ec03f */
[----:B------:R-:W-:Y:S01]  /*1cd0*/  SEL R13, R12, RZ, !P0 ;  /* 0x000000ff0c0d7207 */ /* 0x000fe20004000000 */
[----:B------:R-:W-:Y:S01]  /*1ce0*/  WARPGROUP.ARRIVE ;  /* 0x00000000000079c5 */ /* 0x000fe20000000000 */
[----:B------:R-:W-:Y:S01]  /*1cf0*/  IADD3 R12, P1, R186, UR5, RZ ;  /* 0x00000005ba0c7c10 */ /* 0x000fe2000ff3e0ff */
[----:B------:R-:W-:Y:S01]  /*1d00*/  ULOP3.LUT UR14, UR8, 0x4000000, URZ, 0xfc, !UPT ;  /* 0x04000000080e7892 */ /* 0x000fe2000f8efc3f */
[----:B------:R-:W-:-:S02]  /*1d10*/  ISETP.NE.U32.AND P0, PT, R13, RZ, PT ;  /* 0x000000ff0d00720c */ /* 0x000fc40003f05070 */
[----:B------:R-:W-:Y:S01]  /*1d20*/  IADD3.X R13, R162, UR6, RZ, P1, !PT ;  /* 0x00000006a20d7c10 */ /* 0x000fe20008ffe4ff */
[----:B------:R-:W-:Y:S01]  /*1d30*/  USHF.L.U32 UR9, UR9, 0x6, URZ ;  /* 0x0000000609097899 */ /* 0x000fe2000800063f */
[----:B------:R-:W-:Y:S02]  /*1d40*/  IADD3 R176, P1, R174, UR5, RZ ;  /* 0x00000005aeb07c10 */ /* 0x000fe4000ff3e0ff */
[----:B------:R-:W-:Y:S01]  /*1d50*/  IADD3.X R181, R154, UR6, RZ, P3, !PT ;  /* 0x000000069ab57c10 */ /* 0x000fe20009ffe4ff */
[----:B------:R-:W-:Y:S01]  /*1d60*/  ULOP3.LUT UR9, UR9, 0x1c0, URZ, 0xc0, !UPT ;  /* 0x000001c009097892 */ /* 0x000fe2000f8ec03f */
[----:B------:R-:W-:Y:S02]  /*1d70*/  IADD3.X R177, R158, UR6, RZ, P1, !PT ;  /* 0x000000069eb17c10 */ /* 0x000fe40008ffe4ff */
[----:B------:R-:W-:Y:S01]  /*1d80*/  IADD3.X R183, R152, UR6, RZ, P4, !PT ;  /* 0x0000000698b77c10 */ /* 0x000fe2000a7fe4ff */
[----:B------:R-:W-:-:S03]  /*1d90*/  UIADD3 UR16, UP0, UR9, UR10, URZ ;  /* 0x0000000a09107290 */ /* 0x000fc6000ff1e03f */
[----:B------:R-:W-:Y:S01]  /*1da0*/  UMOV UR10, 0x4000002 ;  /* 0x04000002000a7882 */ /* 0x000fe20000000000 */
[----:B------:R-:W-:Y:S02]  /*1db0*/  UIADD3.X UR17, URZ, URZ, URZ, UP0, !UPT ;  /* 0x0000003f3f117290 */ /* 0x000fe400087fe43f */
[----:B------:R-:W-:Y:S02]  /*1dc0*/  ULOP3.LUT UR12, UR16, 0x2000000, URZ, 0xfc, !UPT ;  /* 0x02000000100c7892 */ /* 0x000fe4000f8efc3f */
[----:B------:R-:W-:Y:S01]  /*1dd0*/  ULOP3.LUT UR13, UR17, 0x80000020, URZ, 0xfc, !UPT ;  /* 0x80000020110d7892 */ /* 0x000fe2000f8efc3f */
[----:B------:R-:W-:Y:S01]  /*1de0*/  UMOV UR9, URZ ;  /* 0x0000003f00097c82 */ /* 0x000fe20008000000 */
[----:B------:R-:W-:Y:S02]  /*1df0*/  UISETP.GE.AND UP0, UPT, UR18, 0x3, UPT ;  /* 0x000000031200788c */ /* 0x000fe4000bf06270 */
[----:B------:R-:W-:Y:S02]  /*1e00*/  UIADD3.64 UR10, UR8, UR10, URZ ;  /* 0x0000000a080a7297 */ /* 0x000fe4000fffe03f */
[----:B------:R-:W-:-:S03]  /*1e10*/  USEL UR18, UR18, URZ, !UP0 ;  /* 0x0000003f12127287 */ /* 0x000fc6000c000000 */
[----:B------:R-:W-:Y:S01]  /*1e20*/  QGMMA.64x256x32.F32.E4M3.E4M3 R24, gdesc[UR12], R24 ;  /* 0x03e000000c1879f3 */ /* 0x000fe20008700818 */
[----:B------:R-:W-:Y:S01]  /*1e30*/  UMOV UR12, 0x2000002 ;  /* 0x02000002000c7882 */ /* 0x000fe20000000000 */
[----:B------:R-:W-:Y:S01]  /*1e40*/  UMOV UR13, 0x80000020 ;  /* 0x80000020000d7882 */ /* 0x000fe20000000000 */
[----:B------:R-:W-:Y:S02]  /*1e50*/  UIADD3 UR5, UP0, UR5, 0x40, URZ ;  /* 0x0000004005057890 */ /* 0x000fe4000ff1e03f */
[----:B------:R-:W-:Y:S02]  /*1e60*/  UIADD3.64 UR8, UR16, UR12, URZ ;  /* 0x0000000c10087297 */ /* 0x000fe4000fffe03f */
[----:B------:R-:W-:-:S07]  /*1e70*/  UIADD3.X UR6, URZ, UR6, URZ, UP0, !UPT ;  /* 0x000000063f067290 */ /* 0x000fce00087fe43f */
[----:B------:R-:W-:Y:S01]  /*1e80*/  QGMMA.64x256x32.F32.E4M3.E4M3 R24, gdesc[UR8], R24, gsb0 ;  /* 0x03e00000081879f3 */ /* 0x000fe20008000818 */
[----:B------:R-:W-:-:S06]  /*1e90*/  ULEA UR8, UR18, UR22, 0xd ;  /* 0x0000001612087291 */ /* 0x000fcc000f8e683f */
[----:B------:R-:W-:Y:S02]  /*1ea0*/  VIADD R187, R22, UR8 ;  /* 0x0000000816bb7c36 */ /* 0x000fe40008000000 */
[----:B------:R-:W-:Y:S01]  /*1eb0*/  VIADD R189, R10, UR8 ;  /* 0x000000080abd7c36 */ /* 0x000fe20008000000 */
[----:B------:R-:W-:-:S06]  /*1ec0*/  ULEA UR8, UR18, UR23, 0xe ;  /* 0x0000001712087291 */ /* 0x000fcc000f8e703f */
[----:B------:R-:W-:Y:S01]  /*1ed0*/  VIADD R191, R22, UR8 ;  /* 0x0000000816bf7c36 */ /* 0x000fe20008000000 */
[----:B------:R-:W-:Y:S02]  /*1ee0*/  WARPGROUP.DEPBAR.LE gsb0, 0x1 ;  /* 0x00008000000079c5 */ /* 0x000fe40000010100 */
[----:B------:R-:W-:Y:S06]  /*1ef0*/  BAR.SYNC.DEFER_BLOCKING 0x0 ;  /* 0x0000000000007b1d */ /* 0x000fec0000010000 */
[----:B------:R-:W-:Y:S01]  /*1f00*/  @!PT LDS RZ, [RZ] ;  /* 0x00000000fffff984 */ /* 0x000fe20000000800 */
[----:B------:R-:W-:Y:S01]  /*1f10*/  @!PT LDS RZ, [RZ] ;  /* 0x00000000fffff984 */ /* 0x000fe20000000800 */
[----:B------:R-:W-:Y:S01]  /*1f20*/  @!PT LDS RZ, [RZ] ;  /* 0x00000000fffff984 */ /* 0x000fe20000000800 */
[----:B------:R2:W-:Y:S04]  /*1f30*/  LDGSTS.E.BYPASS.128 [R187], desc[UR20][R12.64], P0 ;  /* 0x000000000cbb7fae */ /* 0x0005e80008101c54 */
[----:B------:R3:W-:Y:S04]  /*1f40*/  LDGSTS.E.BYPASS.128 [R189+0x1000], desc[UR20][R14.64], P0 ;  /* 0x010000000ebd7fae */ /* 0x0007e80008101c54 */
[----:B------:R-:W0:Y:S01]  /*1f50*/  LDGDEPBAR ;  /* 0x00000000000079af */ /* 0x000e220000000000 */
[----:B--2---:R-:W-:-:S03]  /*1f60*/  VIADD R13, R10, UR8 ;  /* 0x000000080a0d7c36 */ /* 0x004fc60008000000 */
[----:B------:R3:W-:Y:S01]  /*1f70*/  LDGSTS.E.BYPASS.128 [R191], desc[UR20][R176.64], P0 ;  /* 0x00000000b0bf7fae */ /* 0x0007e20008101c54 */
[----:B------:R-:W-:-:S03]  /*1f80*/  UMOV UR8, UR19 ;  /* 0x0000001300087c82 */ /* 0x000fc60008000000 */
[----:B------:R3:W-:Y:S04]  /*1f90*/  LDGSTS.E.BYPASS.128 [R13+0x1000], desc[UR20][R178.64], P0 ;  /* 0x01000000b20d7fae */ /* 0x0007e80008101c54 */
[----:B------:R3:W-:Y:S04]  /*1fa0*/  LDGSTS.E.BYPASS.128 [R13+0x2000], desc[UR20][R180.64], P0 ;  /* 0x02000000b40d7fae */ /* 0x0007e80008101c54 */
[----:B------:R3:W-:Y:S01]  /*1fb0*/  LDGSTS.E.BYPASS.128 [R13+0x3000], desc[UR20][R182.64], P0 ;  /* 0x03000000b60d7fae */ /* 0x0007e20008101c54 */
[----:B------:R-:W-:-:S03]  /*1fc0*/  ISETP.NE.AND P0, PT, R7, UR4, PT ;  /* 0x0000000407007c0c */ /* 0x000fc6000bf05270 */
[----:B------:R-:W0:Y:S10]  /*1fd0*/  LDGDEPBAR ;  /* 0x00000000000079af */ /* 0x000e340000000000 */
[----:B---3--:R-:W-:Y:S05]  /*1fe0*/  @P0 BRA `(.L_x_1) ;  /* 0xfffffff800cc0947 */ /* 0x008fea000383ffff */
.L_x_0:
[----:B------:R-:W-:Y:S02]  /*1ff0*/  WARPGROUP.DEPBAR.LE gsb0, 0x0 ;  /* 0x00008000000079c5 */ /* 0x000fe40000010000 */
[----:B------:R-:W-:-:S04]  /*2000*/  DEPBAR.LE SB0, 0x0 ;  /* 0x000080000000791a */ /* 0x000fc80000000000 */
[----:B------:R-:W-:Y:S02]  /*2010*/  F2FP.F16.F32.PACK_AB R24, R25, R24 ;  /* 0x000000181918723e */ /* 0x000fe400000000ff */
[----:B------:R-:W-:Y:S02]  /*2020*/  F2FP.F16.F32.PACK_AB R26, R27, R26 ;  /* 0x0000001a1b1a723e */ /* 0x000fe400000000ff */
[----:B------:R-:W-:Y:S02]  /*2030*/  F2FP.F16.F32.PACK_AB R28, R29, R28 ;  /* 0x0000001c1d1c723e */ /* 0x000fe400000000ff */
[----:B------:R-:W-:Y:S02]  /*2040*/  F2FP.F16.F32.PACK_AB R30, R31, R30 ;  /* 0x0000001e1f1e723e */ /* 0x000fe400000000ff */
[----:B------:R-:W-:Y:S02]  /*2050*/  F2FP.F16.F32.PACK_AB R32, R33, R32 ;  /* 0x000000202120723e */ /* 0x000fe400000000ff */
[----:B------:R-:W-:-:S02]  /*2060*/  F2FP.F16.F32.PACK_AB R34, R35, R34 ;  /* 0x000000222322723e */ /* 0x000fc400000000ff */
        /* <DEDUP_REMOVED lines=57> */
[----:B------:R-:W-:Y:S01]  /*2400*/  F2FP.F16.F32.PACK_AB R150, R151, R150 ;  /* 0x000000969796723e */ /* 0x000fe200000000ff */
[----:B------:R-:W-:Y:S06]  /*2410*/  BAR.SYNC.DEFER_BLOCKING 0x0 ;  /* 0x0000000000007b1d */ /* 0x000fec0000010000 */
[----:B------:R-:W-:-:S07]  /*2420*/  CS2R.32 R13, SR_CLOCKLO ;  /* 0x00000000000d7805 */ /* 0x000fce0000005000 */
[----:B------:R-:W-:Y:S02]  /*2430*/  @!P5 IMAD.MOV.U32 R10, RZ, RZ, 0x1 ;  /* 0x00000001ff0ad424 */ /* 0x000fe400078e00ff */
[----:B------:R-:W-:-:S03]  /*2440*/  @!P5 IMAD.MOV.U32 R12, RZ, RZ, -0x7fffffff ;  /* 0x80000001ff0cd424 */ /* 0x000fc600078e00ff */
[----:B------:R2:W-:Y:S04]  /*2450*/  @!P5 STS.64 [R4+UR7+0x10], R10 ;  /* 0x0000100a0400d988 */ /* 0x0005e80008000a07 */
[----:B------:R2:W-:Y:S02]  /*2460*/  @!P5 STS.64 [R4+UR7+0x18], R12 ;  /* 0x0000180c0400d988 */ /* 0x0005e40008000a07 */
[----:B------:R-:W-:-:S07]  /*2470*/  CS2R.32 R7, SR_CLOCKLO ;  /* 0x0000000000077805 */ /* 0x000fce0000005000 */
[----:B------:R-:W-:Y:S01]  /*2480*/  ISETP.GE.AND P6, PT, R6, R9, PT ;  /* 0x000000090600720c */ /* 0x000fe20003fc6270 */
[----:B------:R-:W3:Y:S01]  /*2490*/  LDC R94, c[0x0][0x23c] ;  /* 0x00008f00ff5e7b82 */ /* 0x000ee20000000800 */
[----:B--2---:R-:W-:Y:S02]  /*24a0*/  SHF.R.U32.HI R10, RZ, 0x2, R16 ;  /* 0x00000002ff0a7819 */ /* 0x004fe40000011610 */
[-C--:B------:R-:W-:Y:S02]  /*24b0*/  ISETP.LT.AND P1, PT, R175, R8.reuse, !P6 ;  /* 0x00000008af00720c */ /* 0x080fe40007721270 */
[-C--:B------:R-:W-:Y:S01]  /*24c0*/  ISETP.LT.AND P0, PT, R173, R8.reuse, !P6 ;  /* 0x00000008ad00720c */ /* 0x080fe20007701270 */
[C---:B------:R-:W-:Y:S01]  /*24d0*/  IMAD R9, R5.reuse, 0x10, R10 ;  /* 0x0000001005097824 */ /* 0x040fe200078e020a */
[----:B------:R-:W-:Y:S01]  /*24e0*/  P2R R107, PR, RZ, 0x2 ;  /* 0x00000002ff6b7803 */ /* 0x000fe20000000000 */
[----:B------:R-:W2:Y:S01]  /*24f0*/  LDC.64 R102, c[0x0][0x220] ;  /* 0x00008800ff667b82 */ /* 0x000ea20000000a00 */
[----:B------:R-:W-:Y:S01]  /*2500*/  P2R R109, PR, RZ, 0x1 ;  /* 0x00000001ff6d7803 */ /* 0x000fe20000000000 */
[----:B------:R-:W-:Y:S01]  /*2510*/  IMAD R5, R5, 0x21, R16 ;  /* 0x0000002105057824 */ /* 0x000fe200078e0210 */
[----:B------:R-:W-:-:S02]  /*2520*/  ISETP.LT.AND P1, PT, R169, R8, !P6 ;  /* 0x00000008a900720c */ /* 0x000fc40007721270 */
[-C--:B------:R-:W-:Y:S01]  /*2530*/  ISETP.LT.AND P0, PT, R167, R8.reuse, !P6 ;  /* 0x00000008a700720c */ /* 0x080fe20007701270 */
[----:B------:R-:W-:Y:S01]  /*2540*/  IMAD.SHL.U32 R5, R5, 0x8, RZ ;  /* 0x0000000805057824 */ /* 0x000fe200078e00ff */
[----:B------:R-:W-:Y:S02]  /*2550*/  P2R R113, PR, RZ, 0x2 ;  /* 0x00000002ff717803 */ /* 0x000fe40000000000 */
[----:B------:R-:W-:Y:S02]  /*2560*/  P2R R115, PR, RZ, 0x1 ;  /* 0x00000001ff737803 */ /* 0x000fe40000000000 */
[-C--:B------:R-:W-:Y:S02]  /*2570*/  ISETP.LT.AND P2, PT, R171, R8.reuse, !P6 ;  /* 0x00000008ab00720c */ /* 0x080fe40007741270 */
[-C--:B------:R-:W-:Y:S02]  /*2580*/  ISETP.LT.AND P1, PT, R165, R8.reuse, !P6 ;  /* 0x00000008a500720c */ /* 0x080fe40007721270 */
[----:B------:R-:W-:-:S02]  /*2590*/  ISETP.LT.AND P0, PT, R163, R8, !P6 ;  /* 0x00000008a300720c */ /* 0x000fc40007701270 */
[----:B------:R-:W-:Y:S02]  /*25a0*/  P2R R111, PR, RZ, 0x4 ;  /* 0x00000004ff6f7803 */ /* 0x000fe40000000000 */
        /* <DEDUP_REMOVED lines=11> */
[-C--:B------:R-:W-:Y:S02]  /*2660*/  ISETP.LT.AND P1, PT, R21, R8.reuse, !P6 ;  /* 0x000000081500720c */ /* 0x080fe40007721270 */
[-C--:B------:R-:W-:Y:S02]  /*2670*/  ISETP.LT.AND P0, PT, R19, R8.reuse, !P6 ;  /* 0x000000081300720c */ /* 0x080fe40007701270 */
[C---:B------:R-:W-:Y:S01]  /*2680*/  ISETP.LT.AND P6, PT, R17.reuse, R8, !P6 ;  /* 0x000000081100720c */ /* 0x040fe200077c1270 */
[----:B---3--:R-:W-:Y:S01]  /*2690*/  IMAD R17, R17, R94, RZ ;  /* 0x0000005e11117224 */ /* 0x008fe200078e02ff */
[----:B------:R-:W-:Y:S02]  /*26a0*/  LOP3.LUT R18, R18, 0x6, RZ, 0xc0, !PT ;  /* 0x0000000612127812 */ /* 0x000fe400078ec0ff */
[----:B------:R-:W-:Y:S01]  /*26b0*/  LEA R5, R5, UR7, 0x1 ;  /* 0x0000000705057c11 */ /* 0x000fe2000f8e08ff */
[----:B------:R-:W-:Y:S02]  /*26c0*/  IMAD R75, R94, 0x8, R17 ;  /* 0x000000085e4b7824 */ /* 0x000fe400078e0211 */
[----:B------:R-:W-:-:S02]  /*26d0*/  IMAD R9, R9, 0x108, R18 ;  /* 0x0000010809097824 */ /* 0x000fc400078e0212 */
[----:B------:R-:W-:-:S03]  /*26e0*/  IMAD R77, R94, 0x8, R75 ;  /* 0x000000085e4d7824 */ /* 0x000fc600078e024b */
[----:B------:R-:W-:Y:S01]  /*26f0*/  LEA R9, R9, UR7, 0x1 ;  /* 0x0000000709097c11 */ /* 0x000fe2000f8e08ff */
[----:B------:R-:W-:-:S04]  /*2700*/  IMAD R79, R94, 0x8, R77 ;  /* 0x000000085e4f7824 */ /* 0x000fc800078e024d */
[C---:B------:R-:W-:Y:S01]  /*2710*/  IMAD R81, R94.reuse, 0x8, R79 ;  /* 0x000000085e517824 */ /* 0x040fe200078e024f */
[----:B------:R-:W-:Y:S03]  /*2720*/  STS [R9+0x800], R24 ;  /* 0x0008001809007388 */ /* 0x000fe60000000800 */
        /* <DEDUP_REMOVED lines=18> */
[----:B------:R-:W-:Y:S01]  /*2850*/  IMAD R101, R94, 0x8, R99 ;  /* 0x000000085e657824 */ /* 0x000fe200078e0263 */
[----:B------:R-:W-:Y:S04]  /*2860*/  STS [R9+0x850], R44 ;  /* 0x0008502c09007388 */ /* 0x000fe80000000800 */
        /* <DEDUP_REMOVED lines=13> */
[----:B------:R2:W-:Y:S04]  /*2940*/  STS [R9+0x8c0], R72 ;  /* 0x0008c04809007388 */ /* 0x0005e80000000800 */
[----:B------:R3:W-:Y:S04]  /*2950*/  STS [R9+0x1940], R74 ;  /* 0x0019404a09007388 */ /* 0x0007e80000000800 */
[----:B------:R4:W-:Y:S01]  /*2960*/  STS [R9+0x8d0], R76 ;  /* 0x0008d04c09007388 */ /* 0x0009e20000000800 */
[----:B--2---:R-:W-:-:S03]  /*2970*/  IMAD.WIDE R72, R17, 0x2, R102 ;  /* 0x0000000211487825 */ /* 0x004fc600078e0266 */
[----:B------:R2:W-:Y:S01]  /*2980*/  STS [R9+0x1950], R78 ;  /* 0x0019504e09007388 */ /* 0x0005e20000000800 */
[----:B---3--:R-:W-:-:S03]  /*2990*/  IMAD.WIDE R74, R75, 0x2, R102 ;  /* 0x000000024b4a7825 */ /* 0x008fc600078e0266 */
[----:B------:R3:W-:Y:S01]  /*29a0*/  STS [R9+0x8e0], R80 ;  /* 0x0008e05009007388 */ /* 0x0007e20000000800 */
[----:B----4-:R-:W-:-:S03]  /*29b0*/  IMAD.WIDE R76, R77, 0x2, R102 ;  /* 0x000000024d4c7825 */ /* 0x010fc600078e0266 */
        /* <DEDUP_REMOVED lines=12> */
[----:B------:R-:W-:Y:S01]  /*2a80*/  STS [R9+0x1990], R14 ;  /* 0x0019900e09007388 */ /* 0x000fe20000000800 */
[----:B--2---:R-:W-:-:S03]  /*2a90*/  IMAD.WIDE R90, R91, 0x2, R102 ;  /* 0x000000025b5a7825 */ /* 0x004fc600078e0266 */
[----:B------:R2:W-:Y:S01]  /*2aa0*/  STS [R9+0x920], R96 ;  /* 0x0009206009007388 */ /* 0x0005e20000000800 */
[----:B---3--:R-:W-:-:S03]  /*2ab0*/  IMAD.WIDE R92, R93, 0x2, R102 ;  /* 0x000000025d5c7825 */ /* 0x008fc600078e0266 */
[----:B------:R3:W-:Y:S01]  /*2ac0*/  STS [R9+0x19a0], R98 ;  /* 0x0019a06209007388 */ /* 0x0007e20000000800 */
[----:B------:R-:W-:-:S03]  /*2ad0*/  IMAD.WIDE R72, R6, 0x2, R72 ;  /* 0x0000000206487825 */ /* 0x000fc600078e0248 */
[----:B------:R-:W-:Y:S01]  /*2ae0*/  STS [R9+0x930], R100 ;  /* 0x0009306409007388 */ /* 0x000fe20000000800 */
[----:B--2---:R-:W-:-:S03]  /*2af0*/  IMAD.WIDE R96, R97, 0x2, R102 ;  /* 0x0000000261607825 */ /* 0x004fc600078e0266 */
[----:B------:R-:W-:Y:S01]  /*2b00*/  STS [R9+0x19b0], R20 ;  /* 0x0019b01409007388 */ /* 0x000fe20000000800 */
[----:B---3--:R-:W-:-:S03]  /*2b10*/  IMAD.WIDE R98, R99, 0x2, R102 ;  /* 0x0000000263627825 */ /* 0x008fc600078e0266 */
[----:B------:R-:W-:Y:S01]  /*2b20*/  STS [R9+0x940], R104 ;  /* 0x0009406809007388 */ /* 0x000fe20000000800 */
[----:B------:R-:W-:-:S03]  /*2b30*/  IMAD.WIDE R74, R6, 0x2, R74 ;  /* 0x00000002064a7825 */ /* 0x000fc600078e024a */
        /* <DEDUP_REMOVED lines=33> */
[----:B------:R-:W-:Y:S01]  /*2d50*/  STS [R9+0x1a70], R150 ;  /* 0x001a709609007388 */ /* 0x000fe20000000800 */
[----:B------:R-:W-:Y:S06]  /*2d60*/  BAR.SYNC.DEFER_BLOCKING 0x0 ;  /* 0x0000000000007b1d */ /* 0x000fec0000010000 */
[----:B------:R-:W2:Y:S04]  /*2d70*/  LDS.128 R44, [R5+0x800] ;  /* 0x00080000052c7984 */ /* 0x000ea80000000c00 */
[----:B------:R-:W2:Y:S04]  /*2d80*/  LDS.128 R48, [R5+0x1880] ;  /* 0x0018800005307984 */ /* 0x000ea80000000c00 */
[----:B------:R-:W2:Y:S04]  /*2d90*/  LDS.128 R52, [R5+0x2900] ;  /* 0x0029000005347984 */ /* 0x000ea80000000c00 */
[----:B------:R-:W1:Y:S04]  /*2da0*/  LDS.128 R56, [R5+0x3980] ;  /* 0x0039800005387984 */ /* 0x000e680000000c00 */
        /* <DEDUP_REMOVED lines=11> */
[----:B------:R3:W1:Y:S02]  /*2e60*/  LDS.128 R8, [R5+0xff80] ;  /* 0x00ff800005087984 */ /* 0x0006640000000c00 */
[----:B---3--:R-:W-:-:S02]  /*2e70*/  IMAD R5, R94, 0x8, R101 ;  /* 0x000000085e057824 */ /* 0x008fc400078e0265 */
[----:B------:R-:W-:-:S04]  /*2e80*/  IMAD.WIDE R94, R95, 0x2, R102 ;  /* 0x000000025f5e7825 */ /* 0x000fc800078e0266 */
[----:B------:R-:W-:-:S04]  /*2e90*/  IMAD.WIDE R100, R101, 0x2, R102 ;  /* 0x0000000265647825 */ /* 0x000fc800078e0266 */
[----:B------:R-:W-:-:S04]  /*2ea0*/  IMAD.WIDE R102, R5, 0x2, R102 ;  /* 0x0000000205667825 */ /* 0x000fc800078e0266 */
[----:B------:R-:W-:-:S04]  /*2eb0*/  IMAD.WIDE R94, R6, 0x2, R94 ;  /* 0x00000002065e7825 */ /* 0x000fc800078e025e */
[----:B------:R-:W-:-:S04]  /*2ec0*/  IMAD.WIDE R100, R6, 0x2, R100 ;  /* 0x0000000206647825 */ /* 0x000fc800078e0264 */
[----:B--2---:R-:W-:-:S07]  /*2ed0*/  IMAD.WIDE R102, R6, 0x2, R102 ;  /* 0x0000000206667825 */ /* 0x004fce00078e0266 */
[----:B------:R-:W-:Y:S02]  /*2ee0*/  CS2R.32 R105, SR_CLOCKLO ;  /* 0x0000000000697805 */ /* 0x000fe40000005000 */
[----:B------:R-:W-:Y:S01]  /*2ef0*/  P2R R108, PR, RZ, 0x10 ;  /* 0x00000010ff6c7803 */ /* 0x000fe20000000000 */
[----:B------:R-:W-:Y:S01]  /*2f00*/  @P6 STG.E.128 desc[UR20][R72.64], R44 ;  /* 0x0000002c48006986 */ /* 0x000fe2000c101d14 */
[----:B------:R-:W-:Y:S01]  /*2f10*/  ISETP.NE.AND P4, PT, R113, RZ, PT ;  /* 0x000000ff7100720c */ /* 0x000fe20003f85270 */
[----:B------:R-:W-:Y:S01]  /*2f20*/  S2UR UR4, SR_CTAID.Y ;  /* 0x00000000000479c3 */ /* 0x000fe20000002600 */
[----:B------:R-:W-:Y:S02]  /*2f30*/  P2R R5, PR, RZ, 0x20 ;  /* 0x00000020ff057803 */ /* 0x000fe40000000000 */
[----:B------:R-:W-:Y:S02]  /*2f40*/  ISETP.NE.AND P5, PT, R107, RZ, PT ;  /* 0x000000ff6b00720c */ /* 0x000fe40003fa5270 */
[----:B------:R-:W-:-:S02]  /*2f50*/  P2R R107, PR, RZ, 0x10 ;  /* 0x00000010ff6b7803 */ /* 0x000fc40000000000 */
[----:B------:R-:W-:Y:S01]  /*2f60*/  ISETP.NE.AND P4, PT, R111, RZ, PT ;  /* 0x000000ff6f00720c */ /* 0x000fe20003f85270 */
[----:B------:R-:W2:Y:S01]  /*2f70*/  S2UR UR5, SR_CTAID.Z ;  /* 0x00000000000579c3 */ /* 0x000ea20000002700 */
[----:B------:R-:W-:Y:S02]  /*2f80*/  P2R R110, PR, RZ, 0x4 ;  /* 0x00000004ff6e7803 */ /* 0x000fe40000000000 */
[----:B------:R-:W-:Y:S02]  /*2f90*/  P2R R106, PR, RZ, 0x10 ;  /* 0x00000010ff6a7803 */ /* 0x000fe40000000000 */
[----:B------:R-:W-:Y:S02]  /*2fa0*/  ISETP.NE.AND P4, PT, R109, RZ, PT ;  /* 0x000000ff6d00720c */ /* 0x000fe40003f85270 */
[----:B------:R-:W-:Y:S01]  /*2fb0*/  P2R R109, PR, RZ, 0x8 ;  /* 0x00000008ff6d7803 */ /* 0x000fe20000000000 */
[----:B------:R-:W-:Y:S01]  /*2fc0*/  @P5 STG.E.128 desc[UR20][R74.64], R48 ;  /* 0x000000304a005986 */ /* 0x000fe2000c101d14 */
[----:B------:R-:W-:-:S02]  /*2fd0*/  ISETP.NE.AND P5, PT, R5, RZ, PT ;  /* 0x000000ff0500720c */ /* 0x000fc40003fa5270 */
[----:B------:R-:W-:Y:S02]  /*2fe0*/  ISETP.NE.AND P3, PT, R115, RZ, PT ;  /* 0x000000ff7300720c */ /* 0x000fe40003f65270 */
[----:B------:R-:W-:Y:S02]  /*2ff0*/  ISETP.NE.AND P2, PT, R117, RZ, PT ;  /* 0x000000ff7500720c */ /* 0x000fe40003f45270 */
[----:B------:R-:W-:Y:S02]  /*3000*/  P2R R111, PR, RZ, 0x2 ;  /* 0x00000002ff6f7803 */ /* 0x000fe40000000000 */
[----:B------:R-:W-:Y:S01]  /*3010*/  ISETP.NE.AND P1, PT, R119, RZ, PT ;  /* 0x000000ff7700720c */ /* 0x000fe20003f25270 */
[----:B------:R-:W-:Y:S01]  /*3020*/  @P4 STG.E.128 desc[UR20][R76.64], R52 ;  /* 0x000000344c004986 */ /* 0x000fe2000c101d14 */
[----:B------:R-:W-:Y:S02]  /*3030*/  ISETP.NE.AND P4, PT, R106, RZ, PT ;  /* 0x000000ff6a00720c */ /* 0x000fe40003f85270 */
[----:B------:R-:W-:Y:S01]  /*3040*/  P2R R112, PR, RZ, 0x1 ;  /* 0x00000001ff707803 */ /* 0x000fe20000000000 */
[----:B------:R-:W-:Y:S01]  /*3050*/  @!P5 IMAD.MOV.U32 R6, RZ, RZ, 0x2 ;  /* 0x00000002ff06d424 */ /* 0x000fe200078e00ff */
[----:B------:R-:W-:Y:S01]  /*3060*/  ISETP.NE.AND P0, PT, R121, RZ, PT ;  /* 0x000000ff7900720c */ /* 0x000fe20003f05270 */
[----:B------:R-:W-:Y:S01]  /*3070*/  @!P5 IMAD.MOV.U32 R104, RZ, RZ, -0x7ffffffe ;  /* 0x80000002ff68d424 */ /* 0x000fe200078e00ff */
[----:B------:R-:W-:-:S02]  /*3080*/  ISETP.NE.AND P6, PT, R125, RZ, PT ;  /* 0x000000ff7d00720c */ /* 0x000fc40003fc5270 */
[----:B------:R3:W-:Y:S04]  /*3090*/  @!P5 STS.64 [R4+UR7+0x20], R6 ;  /* 0x000020060400d988 */ /* 0x0007e80008000a07 */
[----:B------:R4:W-:Y:S01]  /*30a0*/  @!P5 STS.64 [R4+UR7+0x28], R104 ;  /* 0x000028680400d988 */ /* 0x0009e20008000a07 */
[----:B------:R-:W-:-:S03]  /*30b0*/  ISETP.NE.AND P5, PT, R123, RZ, PT ;  /* 0x000000ff7b00720c */ /* 0x000fc60003fa5270 */
[----:B-1----:R-:W-:Y:S01]  /*30c0*/  @P4 STG.E.128 desc[UR20][R78.64], R56 ;  /* 0x000000384e004986 */ /* 0x002fe2000c101d14 */
[----:B------:R-:W-:Y:S01]  /*30d0*/  ISETP.NE.AND P4, PT, R107, RZ, PT ;  /* 0x000000ff6b00720c */ /* 0x000fe20003f85270 */
[----:B---3--:R-:W3:Y:S01]  /*30e0*/  S2R R7, SR_VIRTUALSMID ;  /* 0x0000000000077919 */ /* 0x008ee20000004300 */
[----:B------:R-:W5:Y:S01]  /*30f0*/  LDC R45, c[0x0][0xc] ;  /* 0x00000300ff2d7b82 */ /* 0x000f620000000800 */
[----:B------:R-:W-:Y:S02]  /*3100*/  ULDC UR6, c[0x0][0x10] ;  /* 0x0000040000067ab9 */ /* 0x000fe40000000800 */
[----:B--2---:R-:W-:-:S05]  /*3110*/  UIMAD UR4, UR5, UR6, UR4 ;  /* 0x00000006050472a4 */ /* 0x004fca000f8e0204 */
[----:B----4-:R-:W2:Y:S03]  /*3120*/  LDC.64 R4, c[0x0][0x240] ;  /* 0x00009000ff047b82 */ /* 0x010ea60000000a00 */
[----:B------:R-:W-:Y:S01]  /*3130*/  @P4 STG.E.128 desc[UR20][R80.64], R60 ;  /* 0x0000003c50004986 */ /* 0x000fe2000c101d14 */
[----:B------:R-:W-:-:S03]  /*3140*/  ISETP.NE.AND P4, PT, R108, RZ, PT ;  /* 0x000000ff6c00720c */ /* 0x000fc60003f85270 */
[----:B------:R-:W-:Y:S01]  /*3150*/  @P3 STG.E.128 desc[UR20][R82.64], R64 ;  /* 0x0000004052003986 */ /* 0x000fe2000c101d14 */
[----:B------:R-:W-:-:S03]  /*3160*/  ISETP.NE.AND P3, PT, R109, RZ, PT ;  /* 0x000000ff6d00720c */ /* 0x000fc60003f65270 */
[----:B------:R-:W-:Y:S01]  /*3170*/  @P2 STG.E.128 desc[UR20][R84.64], R68 ;  /* 0x0000004454002986 */ /* 0x000fe2000c101d14 */
[----:B------:R-:W-:-:S03]  /*3180*/  ISETP.NE.AND P2, PT, R110, RZ, PT ;  /* 0x000000ff6e00720c */ /* 0x000fc60003f45270 */
[----:B------:R-:W-:Y:S01]  /*3190*/  @P1 STG.E.128 desc[UR20][R86.64], R40 ;  /* 0x0000002856001986 */ /* 0x000fe2000c101d14 */
[----:B------:R-:W-:Y:S01]  /*31a0*/  ISETP.NE.AND P1, PT, R111, RZ, PT ;  /* 0x000000ff6f00720c */ /* 0x000fe20003f25270 */
[----:B-----5:R-:W-:Y:S02]  /*31b0*/  IMAD R45, R45, UR4, R0 ;  /* 0x000000042d2d7c24 */ /* 0x020fe4000f8e0200 */
[----:B------:R5:W-:Y:S01]  /*31c0*/  @P0 STG.E.128 desc[UR20][R88.64], R36 ;  /* 0x0000002458000986 */ /* 0x000be2000c101d14 */
[----:B------:R-:W-:Y:S01]  /*31d0*/  ISETP.NE.AND P0, PT, R112, RZ, PT ;  /* 0x000000ff7000720c */ /* 0x000fe20003f05270 */
[----:B------:R-:W-:Y:S02]  /*31e0*/  IMAD R0, R45, 0x212, RZ ;  /* 0x000002122d007824 */ /* 0x000fe400078e02ff */
[----:B------:R4:W-:Y:S01]  /*31f0*/  @P5 STG.E.128 desc[UR20][R90.64], R32 ;  /* 0x000000205a005986 */ /* 0x0009e2000c101d14 */
[----:B------:R-:W-:Y:S01]  /*3200*/  ISETP.NE.AND P5, PT, R2, RZ, PT ;  /* 0x000000ff0200720c */ /* 0x000fe20003fa5270 */
[----:B------:R-:W-:-:S02]  /*3210*/  IMAD R3, R3, 0x2, R0 ;  /* 0x0000000203037824 */ /* 0x000fc400078e0200 */
[----:B------:R4:W-:Y:S02]  /*3220*/  @P6 STG.E.128 desc[UR20][R92.64], R28 ;  /* 0x0000001c5c006986 */ /* 0x0009e4000c101d14 */
[----:B------:R-:W-:Y:S02]  /*3230*/  VIADD R3, R3, 0x2 ;  /* 0x0000000203037836 */ /* 0x000fe40000000000 */
[----:B------:R4:W-:Y:S02]  /*3240*/  @P4 STG.E.128 desc[UR20][R94.64], R24 ;  /* 0x000000185e004986 */ /* 0x0009e4000c101d14 */
[----:B--2---:R-:W-:Y:S02]  /*3250*/  IMAD.WIDE R2, R3, 0x4, R4 ;  /* 0x0000000403027825 */ /* 0x004fe400078e0204 */
[----:B------:R4:W-:Y:S02]  /*3260*/  @P3 STG.E.128 desc[UR20][R96.64], R20 ;  /* 0x0000001460003986 */ /* 0x0009e4000c101d14 */
[----:B-----5:R-:W-:-:S02]  /*3270*/  IMAD.MOV.U32 R37, RZ, RZ, 0xc ;  /* 0x0000000cff257424 */ /* 0x020fc400078e00ff */
[----:B------:R4:W-:Y:S04]  /*3280*/  @P2 STG.E.128 desc[UR20][R98.64], R16 ;  /* 0x0000001062002986 */ /* 0x0009e8000c101d14 */
[----:B------:R4:W-:Y:S04]  /*3290*/  @P1 STG.E.128 desc[UR20][R100.64], R12 ;  /* 0x0000000c64001986 */ /* 0x0009e8000c101d14 */
[----:B------:R4:W-:Y:S01]  /*32a0*/  @P0 STG.E.128 desc[UR20][R102.64], R8 ;  /* 0x0000000866000986 */ /* 0x0009e2000c101d14 */
[----:B------:R-:W-:Y:S06]  /*32b0*/  BAR.SYNC.DEFER_BLOCKING 0x0 ;  /* 0x0000000000007b1d */ /* 0x000fec0000010000 */
[----:B---3--:R4:W-:Y:S04]  /*32c0*/  STG.E desc[UR20][R2.64], R7 ;  /* 0x0000000702007986 */ /* 0x0089e8000c101914 */
[----:B------:R4:W-:Y:S01]  /*32d0*/  STG.E desc[UR20][R2.64+0x4], R37 ;  /* 0x0000042502007986 */ /* 0x0009e2000c101914 */
[----:B-1----:R-:W-:Y:S05]  /*32e0*/  @P5 EXIT ;  /* 0x000000000000594d */ /* 0x002fea0003800000 */
[----:B----4-:R-:W1:Y:S01]  /*32f0*/  LDS.128 R12, [UR7] ;  /* 0x00000007ff0c7984 */ /* 0x010e620008000c00 */
[C---:B------:R-:W-:Y:S01]  /*3300*/  VIADD R7, R0.reuse, 0xfffffffe ;  /* 0xfffffffe00077836 */ /* 0x040fe20000000000 */
[C---:B------:R-:W-:Y:S01]  /*3310*/  IADD3.X R11, R0.reuse, 0x14, RZ, PT, PT ;  /* 0x00000014000b7810 */ /* 0x040fe20003fee4ff */
[C---:B------:R-:W-:Y:S01]  /*3320*/  VIADD R21, R0.reuse, 0x4 ;  /* 0x0000000400157836 */ /* 0x040fe20000000000 */
[----:B------:R-:W2:Y:S01]  /*3330*/  LDS.128 R16, [UR7+0x10] ;  /* 0x00001007ff107984 */ /* 0x000ea20008000c00 */
[----:B------:R-:W-:Y:S02]  /*3340*/  VIADD R7, R7, 0x14 ;  /* 0x0000001407077836 */ /* 0x000fe40000000000 */
[C---:B------:R-:W-:Y:S01]  /*3350*/  VIADD R23, R0.reuse, 0x6 ;  /* 0x0000000600177836 */ /* 0x040fe20000000000 */
[----:B------:R-:W3:Y:S01]  /*3360*/  LDS.128 R24, [UR7+0x20] ;  /* 0x00002007ff187984 */ /* 0x000ee20008000c00 */
[----:B------:R-:W-:Y:S01]  /*3370*/  IMAD.MOV.U32 R31, RZ, RZ, -0x21524111 ;  /* 0xdeadbeefff1f7424 */ /* 0x000fe200078e00ff */
[----:B------:R-:W-:Y:S01]  /*3380*/  UIADD3 UR7, UR7, 0x34, URZ ;  /* 0x0000003407077890 */ /* 0x000fe2000fffe03f */
[----:B------:R-:W-:-:S04]  /*3390*/  IMAD.WIDE R2, R0, 0x4, R4 ;  /* 0x0000000400027825 */ /* 0x000fc800078e0204 */
[C---:B------:R-:W-:Y:S01]  /*33a0*/  VIADD R9, R0.reuse, 0x14 ;  /* 0x0000001400097836 */ /* 0x040fe20000000000 */
[----:B------:R-:W-:Y:S01]  /*33b0*/  STG.E desc[UR20][R2.64], R31 ;  /* 0x0000001f02007986 */ /* 0x000fe2000c101914 */
[----:B------:R-:W-:Y:S02]  /*33c0*/  VIADD R29, R0, 0x8 ;  /* 0x00000008001d7836 */ /* 0x000fe40000000000 */
[----:B------:R-:W-:Y:S01]  /*33d0*/  IMAD.WIDE R6, R7, 0x4, R4 ;  /* 0x0000000407067825 */ /* 0x000fe200078e0204 */
[----:B------:R4:W-:Y:S03]  /*33e0*/  STG.E desc[UR20][R2.64+0x4], R45 ;  /* 0x0000042d02007986 */ /* 0x0009e6000c101914 */
[----:B------:R-:W-:Y:S02]  /*33f0*/  VIADD R21, R21, 0x14 ;  /* 0x0000001415157836 */ /* 0x000fe40000000000 */
[----:B------:R-:W-:-:S02]  /*3400*/  VIADD R23, R23, 0x14 ;  /* 0x0000001417177836 */ /* 0x000fc40000000000 */
[----:B------:R-:W-:-:S04]  /*3410*/  IMAD.WIDE R8, R9, 0x4, R4 ;  /* 0x0000000409087825 */ /* 0x000fc800078e0204 */
[----:B------:R-:W-:Y:S02]  /*3420*/  VIADD R29, R29, 0x14 ;  /* 0x000000141d1d7836 */ /* 0x000fe40000000000 */
[----:B------:R-:W-:-:S04]  /*3430*/  IMAD.WIDE R10, R11, 0x4, R4 ;  /* 0x000000040b0a7825 */ /* 0x000fc800078e0204 */
[--C-:B----4-:R-:W-:Y:S01]  /*3440*/  IMAD.WIDE R2, R21, 0x4, R4.reuse ;  /* 0x0000000415027825 */ /* 0x110fe200078e0204 */
[----:B-1----:R-:W-:Y:S03]  /*3450*/  STG.E desc[UR20][R6.64], R12 ;  /* 0x0000000c06007986 */ /* 0x002fe6000c101914 */
[----:B------:R-:W-:Y:S02]  /*3460*/  IMAD.MOV.U32 R41, RZ, RZ, 0xa ;  /* 0x0000000aff297424 */ /* 0x000fe400078e00ff */
[----:B------:R-:W-:Y:S01]  /*3470*/  IMAD.MOV.U32 R40, RZ, RZ, RZ ;  /* 0x000000ffff287224 */ /* 0x000fe200078e00ff */
[----:B------:R1:W-:Y:S04]  /*3480*/  STG.E desc[UR20][R6.64+0x4], R13 ;  /* 0x0000040d06007986 */ /* 0x0003e8000c101914 */
[----:B------:R4:W-:Y:S04]  /*3490*/  STG.E desc[UR20][R8.64], R14 ;  /* 0x0000000e08007986 */ /* 0x0009e8000c101914 */
[----:B------:R4:W-:Y:S01]  /*34a0*/  STG.E desc[UR20][R8.64+0x4], R15 ;  /* 0x0000040f08007986 */ /* 0x0009e2000c101914 */
[----:B-1----:R-:W-:-:S03]  /*34b0*/  IMAD.WIDE R6, R23, 0x4, R4 ;  /* 0x0000000417067825 */ /* 0x002fc600078e0204 */
[----:B--2---:R4:W-:Y:S01]  /*34c0*/  STG.E desc[UR20][R10.64], R16 ;  /* 0x000000100a007986 */ /* 0x0049e2000c101914 */
[----:B------:R-:W-:-:S03]  /*34d0*/  IMAD.WIDE R12, R29, 0x4, R4 ;  /* 0x000000041d0c7825 */ /* 0x000fc600078e0204 */
[----:B------:R4:W-:Y:S04]  /*34e0*/  STG.E desc[UR20][R10.64+0x4], R17 ;  /* 0x000004110a007986 */ /* 0x0009e8000c101914 */
[----:B------:R4:W-:Y:S04]  /*34f0*/  STG.E desc[UR20][R2.64], R18 ;  /* 0x0000001202007986 */ /* 0x0009e8000c101914 */
[----:B------:R4:W-:Y:S04]  /*3500*/  STG.E desc[UR20][R2.64+0x4], R19 ;  /* 0x0000041302007986 */ /* 0x0009e8000c101914 */
[----:B---3--:R4:W-:Y:S04]  /*3510*/  STG.E desc[UR20][R6.64], R24 ;  /* 0x0000001806007986 */ /* 0x0089e8000c101914 */
[----:B------:R4:W-:Y:S04]  /*3520*/  STG.E desc[UR20][R6.64+0x4], R25 ;  /* 0x0000041906007986 */ /* 0x0009e8000c101914 */
[----:B------:R4:W-:Y:S04]  /*3530*/  STG.E desc[UR20][R12.64], R26 ;  /* 0x0000001a0c007986 */ /* 0x0009e8000c101914 */
[----:B------:R4:W-:Y:S02]  /*3540*/  STG.E desc[UR20][R12.64+0x4], R27 ;  /* 0x0000041b0c007986 */ /* 0x0009e4000c101914 */
.L_x_2:
[----:B---34-:R-:W1:Y:S01]  /*3550*/  LDS.64 R12, [UR7+-0x4] ;  /* 0xfffffc07ff0c7984 */ /* 0x018e620008000a00 */
[C-C-:B------:R-:W-:Y:S02]  /*3560*/  IADD3 R7, R0.reuse, 0x2, R41.reuse ;  /* 0x0000000200077810 */ /* 0x140fe40007ffe029 */
[C-C-:B------:R-:W-:Y:S01]  /*3570*/  IADD3 R3, R0.reuse, 0x14, R41.reuse ;  /* 0x0000001400037810 */ /* 0x140fe20007ffe029 */
[----:B------:R-:W2:Y:S01]  /*3580*/  LDS.64 R14, [UR7+0x4] ;  /* 0x00000407ff0e7984 */ /* 0x000ea20008000a00 */
[C-C-:B------:R-:W-:Y:S01]  /*3590*/  IADD3 R23, R0.reuse, 0x8, R41.reuse ;  /* 0x0000000800177810 */ /* 0x140fe20007ffe029 */
[----:B------:R-:W-:Y:S01]  /*35a0*/  VIADD R7, R7, 0x14 ;  /* 0x0000001407077836 */ /* 0x000fe20000000000 */
[C---:B------:R-:W-:Y:S01]  /*35b0*/  IADD3 R9, R0.reuse, 0x4, R41 ;  /* 0x0000000400097810 */ /* 0x040fe20007ffe029 */
[----:B------:R-:W3:Y:S01]  /*35c0*/  LDS.64 R16, [UR7+0xc] ;  /* 0x00000c07ff107984 */ /* 0x000ee20008000a00 */
[----:B------:R-:W-:Y:S01]  /*35d0*/  IMAD.WIDE R2, R3, 0x4, R4 ;  /* 0x0000000403027825 */ /* 0x000fe200078e0204 */
[----:B------:R-:W-:-:S02]  /*35e0*/  IADD3 R11, R0, 0x6, R41 ;  /* 0x00000006000b7810 */ /* 0x000fc40007ffe029 */
[----:B------:R-:W4:Y:S01]  /*35f0*/  LDS.64 R18, [UR7+0x14] ;  /* 0x00001407ff127984 */ /* 0x000f220008000a00 */
[----:B------:R-:W-:-:S03]  /*3600*/  IMAD.WIDE R6, R7, 0x4, R4 ;  /* 0x0000000407067825 */ /* 0x000fc600078e0204 */
[----:B------:R-:W5:Y:S01]  /*3610*/  LDS.64 R20, [UR7+0x1c] ;  /* 0x00001c07ff147984 */ /* 0x000f620008000a00 */
[----:B------:R-:W-:Y:S02]  /*3620*/  VIADD R23, R23, 0x14 ;  /* 0x0000001417177836 */ /* 0x000fe40000000000 */
[----:B------:R-:W-:Y:S01]  /*3630*/  VIADD R9, R9, 0x14 ;  /* 0x0000001409097836 */ /* 0x000fe20000000000 */
[----:B------:R-:W3:Y:S01]  /*3640*/  LDS.64 R24, [UR7+0x24] ;  /* 0x00002407ff187984 */ /* 0x000ee20008000a00 */
[----:B------:R-:W-:Y:S02]  /*3650*/  VIADD R11, R11, 0x14 ;  /* 0x000000140b0b7836 */ /* 0x000fe40000000000 */
[--C-:B------:R-:W-:Y:S01]  /*3660*/  IMAD.WIDE R8, R9, 0x4, R4.reuse ;  /* 0x0000000409087825 */ /* 0x100fe200078e0204 */
[----:B------:R-:W3:Y:S03]  /*3670*/  LDS.64 R26, [UR7+0x2c] ;  /* 0x00002c07ff1a7984 */ /* 0x000ee60008000a00 */
[----:B------:R-:W-:Y:S01]  /*3680*/  IMAD.WIDE R10, R11, 0x4, R4 ;  /* 0x000000040b0a7825 */ /* 0x000fe200078e0204 */
[----:B------:R-:W4:Y:S04]  /*3690*/  LDS.64 R28, [UR7+0x34] ;  /* 0x00003407ff1c7984 */ /* 0x000f280008000a00 */
[----:B------:R-:W4:Y:S04]  /*36a0*/  LDS.64 R30, [UR7+0x3c] ;  /* 0x00003c07ff1e7984 */ /* 0x000f280008000a00 */
[----:B------:R-:W4:Y:S04]  /*36b0*/  LDS.64 R32, [UR7+0x44] ;  /* 0x00004407ff207984 */ /* 0x000f280008000a00 */
[----:B-1----:R1:W-:Y:S04]  /*36c0*/  STG.E desc[UR20][R2.64], R12 ;  /* 0x0000000c02007986 */ /* 0x0023e8000c101914 */
[----:B------:R5:W-:Y:S04]  /*36d0*/  STG.E desc[UR20][R2.64+0x4], R13 ;  /* 0x0000040d02007986 */ /* 0x000be8000c101914 */
[----:B--2---:R-:W-:Y:S04]  /*36e0*/  STG.E desc[UR20][R6.64], R14 ;  /* 0x0000000e06007986 */ /* 0x004fe8000c101914 */
[----:B------:R2:W-:Y:S01]  /*36f0*/  STG.E desc[UR20][R6.64+0x4], R15 ;  /* 0x0000040f06007986 */ /* 0x0005e2000c101914 */
[----:B-1----:R-:W-:-:S03]  /*3700*/  IADD3 R12, R0, 0xa, R41 ;  /* 0x0000000a000c7810 */ /* 0x002fc60007ffe029 */
[----:B------:R-:W1:Y:S01]  /*3710*/  LDS.64 R14, [UR7+0x4c] ;  /* 0x00004c07ff0e7984 */ /* 0x000e620008000a00 */
[----:B-----5:R-:W-:Y:S01]  /*3720*/  IMAD.WIDE R2, R23, 0x4, R4 ;  /* 0x0000000417027825 */ /* 0x020fe200078e0204 */
[C-C-:B------:R-:W-:Y:S02]  /*3730*/  IADD3 R13, R0.reuse, 0x12, R41.reuse ;  /* 0x00000012000d7810 */ /* 0x140fe40007ffe029 */
[----:B------:R-:W5:Y:S03]  /*3740*/  LDS.64 R22, [UR7+0x54] ;  /* 0x00005407ff167984 */ /* 0x000f660008000a00 */
[----:B------:R-:W-:Y:S01]  /*3750*/  VIADD R13, R13, 0x14 ;  /* 0x000000140d0d7836 */ /* 0x000fe20000000000 */
[--C-:B--2---:R-:W-:Y:S01]  /*3760*/  IADD3 R6, R0, 0xc, R41.reuse ;  /* 0x0000000c00067810 */ /* 0x104fe20007ffe029 */
[----:B---3--:R-:W-:Y:S01]  /*3770*/  STG.E desc[UR20][R8.64], R16 ;  /* 0x0000001008007986 */ /* 0x008fe2000c101914 */
[----:B------:R-:W-:Y:S01]  /*3780*/  VIADD R7, R12, 0x14 ;  /* 0x000000140c077836 */ /* 0x000fe20000000000 */
[----:B------:R-:W-:-:S02]  /*3790*/  IADD3 R12, R0, 0x10, R41 ;  /* 0x00000010000c7810 */ /* 0x000fc40007ffe029 */
[----:B------:R2:W-:Y:S04]  /*37a0*/  STG.E desc[UR20][R8.64+0x4], R17 ;  /* 0x0000041108007986 */ /* 0x0005e8000c101914 */
[----:B------:R-:W3:Y:S04]  /*37b0*/  LDS.64 R16, [UR7+0x5c] ;  /* 0x00005c07ff107984 */ /* 0x000ee80008000a00 */
[----:B----4-:R-:W-:Y:S01]  /*37c0*/  STG.E desc[UR20][R10.64], R18 ;  /* 0x000000120a007986 */ /* 0x010fe2000c101914 */
[----:B--2---:R-:W-:Y:S01]  /*37d0*/  IADD3 R8, R0, 0xe, R41 ;  /* 0x0000000e00087810 */ /* 0x004fe20007ffe029 */
[----:B------:R-:W-:-:S02]  /*37e0*/  VIADD R9, R6, 0x14 ;  /* 0x0000001406097836 */ /* 0x000fc40000000000 */
[----:B------:R2:W-:Y:S01]  /*37f0*/  STG.E desc[UR20][R10.64+0x4], R19 ;  /* 0x000004130a007986 */ /* 0x0005e2000c101914 */
[----:B------:R-:W-:-:S03]  /*3800*/  IMAD.WIDE R6, R7, 0x4, R4 ;  /* 0x0000000407067825 */ /* 0x000fc600078e0204 */
[----:B------:R-:W4:Y:S04]  /*3810*/  LDS.64 R18, [UR7+0x64] ;  /* 0x00006407ff127984 */ /* 0x000f280008000a00 */
[----:B------:R-:W-:Y:S01]  /*3820*/  STG.E desc[UR20][R2.64], R20 ;  /* 0x0000001402007986 */ /* 0x000fe2000c101914 */
[----:B--2---:R-:W-:-:S03]  /*3830*/  VIADD R11, R8, 0x14 ;  /* 0x00000014080b7836 */ /* 0x004fc60000000000 */
[----:B------:R2:W-:Y:S01]  /*3840*/  STG.E desc[UR20][R2.64+0x4], R21 ;  /* 0x0000041502007986 */ /* 0x0005e2000c101914 */
[----:B------:R-:W-:-:S03]  /*3850*/  IMAD.WIDE R8, R9, 0x4, R4 ;  /* 0x0000000409087825 */ /* 0x000fc600078e0204 */
[----:B------:R-:W-:Y:S01]  /*3860*/  STG.E desc[UR20][R6.64], R24 ;  /* 0x0000001806007986 */ /* 0x000fe2000c101914 */
[----:B------:R-:W-:-:S03]  /*3870*/  IMAD.WIDE R10, R11, 0x4, R4 ;  /* 0x000000040b0a7825 */ /* 0x000fc600078e0204 */
[----:B------:R1:W-:Y:S01]  /*3880*/  STG.E desc[UR20][R6.64+0x4], R25 ;  /* 0x0000041906007986 */ /* 0x0003e2000c101914 */
[----:B--2---:R-:W-:-:S03]  /*3890*/  VIADD R3, R12, 0x14 ;  /* 0x000000140c037836 */ /* 0x004fc60000000000 */
[----:B------:R-:W2:Y:S01]  /*38a0*/  LDS.64 R20, [UR7+0x6c] ;  /* 0x00006c07ff147984 */ /* 0x000ea20008000a00 */
[C---:B------:R-:W-:Y:S01]  /*38b0*/  IADD3 R12, R0.reuse, 0x14, R41 ;  /* 0x00000014000c7810 */ /* 0x040fe20007ffe029 */
[--C-:B------:R-:W-:Y:S02]  /*38c0*/  IMAD.WIDE R2, R3, 0x4, R4.reuse ;  /* 0x0000000403027825 */ /* 0x100fe400078e0204 */
[----:B------:R-:W-:Y:S02]  /*38d0*/  STG.E desc[UR20][R8.64], R26 ;  /* 0x0000001a08007986 */ /* 0x000fe4000c101914 */
[----:B-1----:R-:W-:Y:S02]  /*38e0*/  IMAD.WIDE R6, R13, 0x4, R4 ;  /* 0x000000040d067825 */ /* 0x002fe400078e0204 */
[----:B------:R1:W-:Y:S01]  /*38f0*/  STG.E desc[UR20][R8.64+0x4], R27 ;  /* 0x0000041b08007986 */ /* 0x0003e2000c101914 */
[----:B------:R-:W-:-:S03]  /*3900*/  IADD3 R13, R0, 0x18, R41 ;  /* 0x00000018000d7810 */ /* 0x000fc60007ffe029 */
[----:B------:R-:W2:Y:S02]  /*3910*/  LDS.64 R24, [UR7+0x74] ;  /* 0x00007407ff187984 */ /* 0x000ea40008000a00 */
[----:B------:R-:W-:Y:S02]  /*3920*/  VIADD R13, R13, 0x14 ;  /* 0x000000140d0d7836 */ /* 0x000fe40000000000 */
[----:B------:R-:W2:Y:S01]  /*3930*/  LDS.64 R26, [UR7+0x7c] ;  /* 0x00007c07ff1a7984 */ /* 0x000ea20008000a00 */
[----:B-1----:R-:W-:-:S03]  /*3940*/  IADD3 R8, R0, 0x16, R41 ;  /* 0x0000001600087810 */ /* 0x002fc60007ffe029 */
[----:B------:R-:W-:Y:S01]  /*3950*/  STG.E desc[UR20][R10.64], R28 ;  /* 0x0000001c0a007986 */ /* 0x000fe2000c101914 */
[----:B------:R-:W-:Y:S01]  /*3960*/  VIADD R9, R12, 0x14 ;  /* 0x000000140c097836 */ /* 0x000fe20000000000 */
[----:B------:R-:W-:Y:S02]  /*3970*/  IADD3 R12, R0, 0x1a, R41 ;  /* 0x0000001a000c7810 */ /* 0x000fe40007ffe029 */
[----:B------:R1:W-:Y:S04]  /*3980*/  STG.E desc[UR20][R10.64+0x4], R29 ;  /* 0x0000041d0a007986 */ /* 0x0003e8000c101914 */
[----:B------:R-:W2:Y:S04]  /*3990*/  LDS.64 R28, [UR7+0x84] ;  /* 0x00008407ff1c7984 */ /* 0x000ea80008000a00 */
[----:B------:R-:W-:Y:S01]  /*39a0*/  STG.E desc[UR20][R2.64], R30 ;  /* 0x0000001e02007986 */ /* 0x000fe2000c101914 */
[----:B-1----:R-:W-:-:S03]  /*39b0*/  VIADD R11, R8, 0x14 ;  /* 0x00000014080b7836 */ /* 0x002fc60000000000 */
[----:B------:R1:W-:Y:S01]  /*39c0*/  STG.E desc[UR20][R2.64+0x4], R31 ;  /* 0x0000041f02007986 */ /* 0x0003e2000c101914 */
[----:B------:R-:W-:-:S03]  /*39d0*/  IMAD.WIDE R8, R9, 0x4, R4 ;  /* 0x0000000409087825 */ /* 0x000fc600078e0204 */
[----:B------:R-:W-:Y:S01]  /*39e0*/  STG.E desc[UR20][R6.64], R32 ;  /* 0x0000002006007986 */ /* 0x000fe2000c101914 */
[----:B------:R-:W-:-:S03]  /*39f0*/  IMAD.WIDE R10, R11, 0x4, R4 ;  /* 0x000000040b0a7825 */ /* 0x000fc600078e0204 */
[----:B------:R3:W-:Y:S04]  /*3a00*/  STG.E desc[UR20][R6.64+0x4], R33 ;  /* 0x0000042106007986 */ /* 0x0007e8000c101914 */
[----:B------:R-:W2:Y:S01]  /*3a10*/  LDS.64 R30, [UR7+0x8c] ;  /* 0x00008c07ff1e7984 */ /* 0x000ea20008000a00 */
[----:B-1----:R-:W-:Y:S01]  /*3a20*/  IMAD.WIDE R2, R13, 0x4, R4 ;  /* 0x000000040d027825 */ /* 0x002fe200078e0204 */
[--C-:B------:R-:W-:Y:S02]  /*3a30*/  IADD3 R13, R0, 0x1c, R41.reuse ;  /* 0x0000001c000d7810 */ /* 0x100fe40007ffe029 */
[----:B------:R-:W1:Y:S04]  /*3a40*/  LDS.64 R32, [UR7+0x94] ;  /* 0x00009407ff207984 */ /* 0x000e680008000a00 */
[----:B------:R-:W-:Y:S01]  /*3a50*/  STG.E desc[UR20][R8.64], R14 ;  /* 0x0000000e08007986 */ /* 0x000fe2000c101914 */
[----:B---3--:R-:W-:Y:S01]  /*3a60*/  VIADD R7, R12, 0x14 ;  /* 0x000000140c077836 */ /* 0x008fe20000000000 */
[----:B------:R-:W-:-:S02]  /*3a70*/  IADD3 R12, R0, 0x1e, R41 ;  /* 0x0000001e000c7810 */ /* 0x000fc40007ffe029 */
[----:B------:R3:W-:Y:S01]  /*3a80*/  STG.E desc[UR20][R8.64+0x4], R15 ;  /* 0x0000040f08007986 */ /* 0x0007e2000c101914 */
[----:B------:R-:W-:-:S03]  /*3a90*/  IMAD.WIDE R6, R7, 0x4, R4 ;  /* 0x0000000407067825 */ /* 0x000fc600078e0204 */
[----:B-----5:R-:W-:Y:S04]  /*3aa0*/  STG.E desc[UR20][R10.64], R22 ;  /* 0x000000160a007986 */ /* 0x020fe8000c101914 */
[----:B------:R5:W-:Y:S04]  /*3ab0*/  STG.E desc[UR20][R10.64+0x4], R23 ;  /* 0x000004170a007986 */ /* 0x000be8000c101914 */
[----:B------:R-:W1:Y:S01]  /*3ac0*/  LDS.64 R34, [UR7+0x9c] ;  /* 0x00009c07ff227984 */ /* 0x000e620008000a00 */
[----:B---3--:R-:W-:Y:S01]  /*3ad0*/  VIADD R9, R13, 0x14 ;  /* 0x000000140d097836 */ /* 0x008fe20000000000 */
[----:B------:R-:W-:-:S02]  /*3ae0*/  IADD3 R13, R0, 0x26, R41 ;  /* 0x00000026000d7810 */ /* 0x000fc40007ffe029 */
[----:B------:R-:W1:Y:S01]  /*3af0*/  LDS.64 R22, [UR7+0xa4] ;  /* 0x0000a407ff167984 */ /* 0x000e620008000a00 */
[----:B------:R-:W-:-:S03]  /*3b00*/  IMAD.WIDE R8, R9, 0x4, R4 ;  /* 0x0000000409087825 */ /* 0x000fc600078e0204 */
[----:B------:R-:W1:Y:S01]  /*3b10*/  LDS.64 R36, [UR7+0xac] ;  /* 0x0000ac07ff247984 */ /* 0x000e620008000a00 */
[----:B-----5:R-:W-:Y:S01]  /*3b20*/  VIADD R11, R12, 0x14 ;  /* 0x000000140c0b7836 */ /* 0x020fe20000000000 */
[----:B------:R-:W-:Y:S01]  /*3b30*/  IADD3 R12, R0, 0x20, R41 ;  /* 0x00000020000c7810 */ /* 0x000fe20007ffe029 */
[----:B------:R-:W-:Y:S01]  /*3b40*/  VIADD R13, R13, 0x14 ;  /* 0x000000140d0d7836 */ /* 0x000fe20000000000 */
[----:B------:R-:W5:Y:S01]  /*3b50*/  LDS.64 R38, [UR7+0xb4] ;  /* 0x0000b407ff267984 */ /* 0x000f620008000a00 */
[----:B------:R-:W-:-:S03]  /*3b60*/  IMAD.WIDE R10, R11, 0x4, R4 ;  /* 0x000000040b0a7825 */ /* 0x000fc600078e0204 */
[----:B------:R-:W1:Y:S01]  /*3b70*/  LDS.64 R14, [UR7+0xbc] ;  /* 0x0000bc07ff0e7984 */ /* 0x000e620008000a00 */
[----:B------:R-:W-:-:S03]  /*3b80*/  UIADD3 UR7, UR7, 0xc8, URZ ;  /* 0x000000c807077890 */ /* 0x000fc6000fffe03f */
[----:B------:R3:W-:Y:S04]  /*3b90*/  STG.E desc[UR20][R2.64], R16 ;  /* 0x0000001002007986 */ /* 0x0007e8000c101914 */
[----:B------:R2:W-:Y:S04]  /*3ba0*/  STG.E desc[UR20][R2.64+0x4], R17 ;  /* 0x0000041102007986 */ /* 0x0005e8000c101914 */
[----:B----4-:R-:W-:Y:S04]  /*3bb0*/  STG.E desc[UR20][R6.64], R18 ;  /* 0x0000001206007986 */ /* 0x010fe8000c101914 */
[----:B------:R4:W-:Y:S01]  /*3bc0*/  STG.E desc[UR20][R6.64+0x4], R19 ;  /* 0x0000041306007986 */ /* 0x0009e2000c101914 */
[--C-:B---3--:R-:W-:Y:S01]  /*3bd0*/  IADD3 R16, R0, 0x2a, R41.reuse ;  /* 0x0000002a00107810 */ /* 0x108fe20007ffe029 */
[----:B--2---:R-:W-:Y:S01]  /*3be0*/  VIADD R3, R12, 0x14 ;  /* 0x000000140c037836 */ /* 0x004fe20000000000 */
[C-C-:B------:R-:W-:Y:S01]  /*3bf0*/  IADD3 R17, R0.reuse, 0x28, R41.reuse ;  /* 0x0000002800117810 */ /* 0x140fe20007ffe029 */
[----:B------:R-:W-:Y:S01]  /*3c00*/  STG.E desc[UR20][R8.64], R20 ;  /* 0x0000001408007986 */ /* 0x000fe2000c101914 */
[----:B------:R-:W-:Y:S01]  /*3c10*/  IADD3 R12, R0, 0x22, R41 ;  /* 0x00000022000c7810 */ /* 0x000fe20007ffe029 */
[----:B------:R-:W-:-:S02]  /*3c20*/  IMAD.WIDE R2, R3, 0x4, R4 ;  /* 0x0000000403027825 */ /* 0x000fc400078e0204 */
[----:B------:R2:W-:Y:S01]  /*3c30*/  STG.E desc[UR20][R8.64+0x4], R21 ;  /* 0x0000041508007986 */ /* 0x0005e2000c101914 */
[--C-:B----4-:R-:W-:Y:S01]  /*3c40*/  IADD3 R6, R0, 0x24, R41.reuse ;  /* 0x0000002400067810 */ /* 0x110fe20007ffe029 */
[----:B------:R-:W-:Y:S02]  /*3c50*/  VIADD R17, R17, 0x14 ;  /* 0x0000001411117836 */ /* 0x000fe40000000000 */
[----:B------:R-:W-:Y:S01]  /*3c60*/  STG.E desc[UR20][R10.64], R24 ;  /* 0x000000180a007986 */ /* 0x000fe2000c101914 */
[----:B------:R-:W-:Y:S01]  /*3c70*/  VIADD R7, R12, 0x14 ;  /* 0x000000140c077836 */ /* 0x000fe20000000000 */
[----:B------:R-:W-:Y:S02]  /*3c80*/  IADD3 R19, R0, 0x2e, R41 ;  /* 0x0000002e00137810 */ /* 0x000fe40007ffe029 */
[----:B------:R3:W-:Y:S03]  /*3c90*/  STG.E desc[UR20][R10.64+0x4], R25 ;  /* 0x000004190a007986 */ /* 0x0007e6000c101914 */
[----:B------:R-:W-:Y:S01]  /*3ca0*/  VIADD R19, R19, 0x14 ;  /* 0x0000001413137836 */ /* 0x000fe20000000000 */
[----:B------:R-:W-:Y:S01]  /*3cb0*/  STG.E desc[UR20][R2.64], R26 ;  /* 0x0000001a02007986 */ /* 0x000fe2000c101914 */
[----:B--2---:R-:W-:-:S02]  /*3cc0*/  VIADD R9, R6, 0x14 ;  /* 0x0000001406097836 */ /* 0x004fc40000000000 */
[--C-:B------:R-:W-:Y:S01]  /*3cd0*/  IMAD.WIDE R6, R7, 0x4, R4.reuse ;  /* 0x0000000407067825 */ /* 0x100fe200078e0204 */
[----:B------:R2:W-:Y:S03]  /*3ce0*/  STG.E desc[UR20][R2.64+0x4], R27 ;  /* 0x0000041b02007986 */ /* 0x0005e6000c101914 */
[--C-:B------:R-:W-:Y:S01]  /*3cf0*/  IMAD.WIDE R8, R9, 0x4, R4.reuse ;  /* 0x0000000409087825 */ /* 0x100fe200078e0204 */
[----:B------:R-:W-:Y:S03]  /*3d00*/  STG.E desc[UR20][R6.64], R28 ;  /* 0x0000001c06007986 */ /* 0x000fe6000c101914 */
[--C-:B---3--:R-:W-:Y:S01]  /*3d10*/  IMAD.WIDE R10, R13, 0x4, R4.reuse ;  /* 0x000000040d0a7825 */ /* 0x108fe200078e0204 */
[----:B------:R3:W-:Y:S03]  /*3d20*/  STG.E desc[UR20][R6.64+0x4], R29 ;  /* 0x0000041d06007986 */ /* 0x0007e6000c101914 */
[----:B------:R-:W-:Y:S01]  /*3d30*/  IMAD.WIDE R12, R17, 0x4, R4 ;  /* 0x00000004110c7825 */ /* 0x000fe200078e0204 */
[C-C-:B------:R-:W-:Y:S01]  /*3d40*/  IADD3 R17, R0.reuse, 0x2c, R41.reuse ;  /* 0x0000002c00117810 */ /* 0x140fe20007ffe029 */
[----:B------:R-:W-:Y:S01]  /*3d50*/  STG.E desc[UR20][R8.64], R30 ;  /* 0x0000001e08007986 */ /* 0x000fe2000c101914 */
[----:B--2---:R-:W-:Y:S01]  /*3d60*/  IADD3 R2, R0, 0x30, R41 ;  /* 0x0000003000027810 */ /* 0x004fe20007ffe029 */
[----:B------:R-:W-:Y:S01]  /*3d70*/  VIADD R3, R16, 0x14 ;  /* 0x0000001410037836 */ /* 0x000fe20000000000 */
[----:B------:R-:W-:Y:S01]  /*3d80*/  IADD3 R41, P0, R41, 0x32, RZ ;  /* 0x0000003229297810 */ /* 0x000fe20007f1e0ff */
[----:B------:R-:W-:Y:S01]  /*3d90*/  VIADD R17, R17, 0x14 ;  /* 0x0000001411117836 */ /* 0x000fe20000000000 */
[----:B------:R2:W-:Y:S01]  /*3da0*/  STG.E desc[UR20][R8.64+0x4], R31 ;  /* 0x0000041f08007986 */ /* 0x0005e2000c101914 */
[----:B---3--:R-:W-:-:S03]  /*3db0*/  IMAD.WIDE R6, R3, 0x4, R4 ;  /* 0x0000000403067825 */ /* 0x008fc600078e0204 */
[----:B-1----:R-:W-:Y:S01]  /*3dc0*/  STG.E desc[UR20][R10.64], R32 ;  /* 0x000000200a007986 */ /* 0x002fe2000c101914 */
[----:B------:R-:W-:-:S03]  /*3dd0*/  VIADD R3, R2, 0x14 ;  /* 0x0000001402037836 */ /* 0x000fc60000000000 */
[----:B------:R1:W-:Y:S01]  /*3de0*/  STG.E desc[UR20][R10.64+0x4], R33 ;  /* 0x000004210a007986 */ /* 0x0003e2000c101914 */
[----:B------:R-:W-:Y:S01]  /*3df0*/  IMAD.X R40, RZ, RZ, R40, P0 ;  /* 0x000000ffff287224 */ /* 0x000fe200000e0628 */
[----:B------:R-:W-:Y:S01]  /*3e00*/  ISETP.GE.U32.AND P0, PT, R41, 0x1fe, PT ;  /* 0x000001fe2900780c */ /* 0x000fe20003f06070 */
[--C-:B------:R-:W-:Y:S01]  /*3e10*/  IMAD.WIDE R2, R3, 0x4, R4.reuse ;  /* 0x0000000403027825 */ /* 0x100fe200078e0204 */
[----:B------:R3:W-:Y:S02]  /*3e20*/  STG.E desc[UR20][R12.64], R34 ;  /* 0x000000220c007986 */ /* 0x0007e4000c101914 */
[----:B------:R-:W-:Y:S01]  /*3e30*/  ISETP.GE.U32.AND.EX P0, PT, R40, RZ, PT, P0 ;  /* 0x000000ff2800720c */ /* 0x000fe20003f06100 */
[--C-:B--2---:R-:W-:Y:S01]  /*3e40*/  IMAD.WIDE R8, R17, 0x4, R4.reuse ;  /* 0x0000000411087825 */ /* 0x104fe200078e0204 */
[----:B------:R3:W-:Y:S03]  /*3e50*/  STG.E desc[UR20][R12.64+0x4], R35 ;  /* 0x000004230c007986 */ /* 0x0007e6000c101914 */
[----:B-1----:R-:W-:Y:S01]  /*3e60*/  IMAD.WIDE R10, R19, 0x4, R4 ;  /* 0x00000004130a7825 */ /* 0x002fe200078e0204 */
[----:B------:R3:W-:Y:S04]  /*3e70*/  STG.E desc[UR20][R6.64], R22 ;  /* 0x0000001606007986 */ /* 0x0007e8000c101914 */
[----:B------:R3:W-:Y:S04]  /*3e80*/  STG.E desc[UR20][R6.64+0x4], R23 ;  /* 0x0000041706007986 */ /* 0x0007e8000c101914 */
[----:B------:R3:W-:Y:S04]  /*3e90*/  STG.E desc[UR20][R8.64], R36 ;  /* 0x0000002408007986 */ /* 0x0007e8000c101914 */
[----:B------:R3:W-:Y:S04]  /*3ea0*/  STG.E desc[UR20][R8.64+0x4], R37 ;  /* 0x0000042508007986 */ /* 0x0007e8000c101914 */
[----:B-----5:R3:W-:Y:S04]  /*3eb0*/  STG.E desc[UR20][R10.64], R38 ;  /* 0x000000260a007986 */ /* 0x0207e8000c101914 */
[----:B------:R3:W-:Y:S04]  /*3ec0*/  STG.E desc[UR20][R10.64+0x4], R39 ;  /* 0x000004270a007986 */ /* 0x0007e8000c101914 */
[----:B------:R3:W-:Y:S04]  /*3ed0*/  STG.E desc[UR20][R2.64], R14 ;  /* 0x0000000e02007986 */ /* 0x0007e8000c101914 */
[----:B------:R3:W-:Y:S01]  /*3ee0*/  STG.E desc[UR20][R2.64+0x4], R15 ;  /* 0x0000040f02007986 */ /* 0x0007e2000c101914 */
[----:B------:R-:W-:Y:S05]  /*3ef0*/  @!P0 BRA `(.L_x_2) ;  /* 0xfffffff400948947 */ /* 0x000fea000383ffff */
[----:B------:R-:W-:Y:S05]  /*3f00*/  EXIT ;  /* 0x000000000000794d */ /* 0x000fea0003800000 */
.L_x_3:
[----:B------:R-:W-:-:S00]  /*3f10*/  BRA `(.L_x_3) ;  /* 0xfffffffc00fc7947 */ /* 0x000fc0000383ffff */
[----:B------:R-:W-:-:S00]  /*3f20*/  NOP ;  /* 0x0000000000007918 */ /* 0x000fc00000000000 */
        /* <DEDUP_REMOVED lines=13> */
.L_x_4:


//--------------------- .nv.shared.matmul_kernel_profile --------------------------
	.section	.nv.shared.matmul_kernel_profile,"aw",@nobits
	.sectionflags	@""
	.align	16
	.zero		1024


//--------------------- .nv.constant0.matmul_kernel_profile --------------------------
	.section	.nv.constant0.matmul_kernel_profile,"a",@progbits
	.sectionflags	@""
	.align	4
.nv.constant0.matmul_kernel_profile:
	.zero		584
